//
// Generated by NVIDIA NVVM Compiler
//
// Compiler Build ID: CL-36424714
// Cuda compilation tools, release 13.0, V13.0.88
// Based on NVVM 20.0.0
//

.version 9.0
.target sm_100
.address_size 64

	// .globl	_Z10runDEagentmmddmPdS_mS_mmiS_
.extern .func  (.param .b32 func_retval0) vprintf
(
	.param .b64 vprintf_param_0,
	.param .b64 vprintf_param_1
)
;
.extern .func  (.param .b64 func_retval0) malloc
(
	.param .b64 malloc_param_0
)
;
.func  (.param .align 16 .b8 func_retval0[16]) __internal_trig_reduction_slowpathd
(
	.param .b64 __internal_trig_reduction_slowpathd_param_0
)
;
.func  (.param .b64 func_retval0) __internal_accurate_pow
(
	.param .b64 __internal_accurate_pow_param_0
)
;
.global .align 1 .b8 $str[9] = {37, 108, 117, 47, 37, 108, 117, 10};
.extern .shared .align 16 .b8 agents_local[];
.global .align 8 .b8 __cudart_i2opi_d[144] = {8, 93, 141, 31, 177, 95, 251, 107, 234, 146, 82, 138, 247, 57, 7, 61, 123, 241, 229, 235, 199, 186, 39, 117, 45, 234, 95, 158, 102, 63, 70, 79, 183, 9, 203, 39, 207, 126, 54, 109, 31, 109, 10, 90, 139, 17, 47, 239, 15, 152, 5, 222, 255, 151, 248, 31, 59, 40, 249, 189, 139, 95, 132, 156, 244, 57, 83, 131, 57, 214, 145, 57, 65, 126, 95, 180, 38, 112, 156, 233, 132, 68, 187, 46, 245, 53, 130, 232, 62, 167, 41, 177, 28, 235, 29, 254, 28, 146, 209, 9, 234, 46, 73, 6, 224, 210, 77, 66, 58, 110, 36, 183, 97, 197, 187, 222, 171, 99, 81, 254, 65, 144, 67, 60, 153, 149, 98, 219, 192, 221, 52, 245, 209, 87, 39, 252, 41, 21, 68, 78, 110, 131, 249, 162};
.global .align 16 .b8 __cudart_sin_cos_coeffs[128] = {70, 210, 176, 44, 241, 229, 90, 190, 146, 227, 172, 105, 227, 29, 199, 62, 161, 98, 219, 25, 160, 1, 42, 191, 24, 8, 17, 17, 17, 17, 129, 63, 84, 85, 85, 85, 85, 85, 197, 191, 0, 0, 0, 0, 0, 0, 0, 0, 0, 0, 0, 0, 0, 0, 0, 0, 100, 129, 253, 32, 131, 255, 168, 189, 40, 133, 239, 193, 167, 238, 33, 62, 217, 230, 6, 142, 79, 126, 146, 190, 233, 188, 221, 25, 160, 1, 250, 62, 71, 93, 193, 22, 108, 193, 86, 191, 81, 85, 85, 85, 85, 85, 165, 63, 0, 0, 0, 0, 0, 0, 224, 191, 0, 0, 0, 0, 0, 0, 240, 63};

.visible .entry _Z10runDEagentmmddmPdS_mS_mmiS_(
	.param .u64 _Z10runDEagentmmddmPdS_mS_mmiS__param_0,
	.param .u64 _Z10runDEagentmmddmPdS_mS_mmiS__param_1,
	.param .f64 _Z10runDEagentmmddmPdS_mS_mmiS__param_2,
	.param .f64 _Z10runDEagentmmddmPdS_mS_mmiS__param_3,
	.param .u64 _Z10runDEagentmmddmPdS_mS_mmiS__param_4,
	.param .u64 .ptr .align 1 _Z10runDEagentmmddmPdS_mS_mmiS__param_5,
	.param .u64 .ptr .align 1 _Z10runDEagentmmddmPdS_mS_mmiS__param_6,
	.param .u64 _Z10runDEagentmmddmPdS_mS_mmiS__param_7,
	.param .u64 .ptr .align 1 _Z10runDEagentmmddmPdS_mS_mmiS__param_8,
	.param .u64 _Z10runDEagentmmddmPdS_mS_mmiS__param_9,
	.param .u64 _Z10runDEagentmmddmPdS_mS_mmiS__param_10,
	.param .u32 _Z10runDEagentmmddmPdS_mS_mmiS__param_11,
	.param .u64 .ptr .align 1 _Z10runDEagentmmddmPdS_mS_mmiS__param_12
)
{
	.local .align 16 .b8 	__local_depot0[16];
	.reg .b64 	%SP;
	.reg .b64 	%SPL;
	.reg .pred 	%p<177>;
	.reg .b32 	%r<383>;
	.reg .b64 	%rd<419>;
	.reg .b64 	%fd<405>;

	mov.u64 	%SPL, __local_depot0;
	cvta.local.u64 	%SP, %SPL;
	ld.param.f64 	%fd64, [_Z10runDEagentmmddmPdS_mS_mmiS__param_2];
	ld.param.f64 	%fd65, [_Z10runDEagentmmddmPdS_mS_mmiS__param_3];
	ld.param.u64 	%rd158, [_Z10runDEagentmmddmPdS_mS_mmiS__param_4];
	ld.param.u64 	%rd164, [_Z10runDEagentmmddmPdS_mS_mmiS__param_5];
	ld.param.u64 	%rd160, [_Z10runDEagentmmddmPdS_mS_mmiS__param_7];
	ld.param.u64 	%rd165, [_Z10runDEagentmmddmPdS_mS_mmiS__param_8];
	ld.param.u64 	%rd161, [_Z10runDEagentmmddmPdS_mS_mmiS__param_9];
	ld.param.u32 	%r92, [_Z10runDEagentmmddmPdS_mS_mmiS__param_11];
	ld.param.u64 	%rd163, [_Z10runDEagentmmddmPdS_mS_mmiS__param_12];
	cvta.to.global.u64 	%rd1, %rd164;
	cvta.to.global.u64 	%rd2, %rd163;
	cvta.to.global.u64 	%rd3, %rd165;
	mov.u32 	%r93, %nctaid.x;
	mov.u32 	%r1, %ntid.x;
	mul.lo.s32 	%r94, %r93, %r1;
	mul.lo.s32 	%r95, %r94, %r92;
	cvt.u64.u32 	%rd166, %r95;
	mov.u32 	%r96, %ctaid.x;
	cvt.u64.u32 	%rd4, %r96;
	mul.wide.u32 	%rd167, %r93, %r96;
	mov.u32 	%r2, %tid.x;
	cvt.u64.u32 	%rd168, %r2;
	add.s64 	%rd169, %rd167, %rd168;
	add.s64 	%rd170, %rd169, %rd166;
	mul.lo.s64 	%rd5, %rd170, %rd158;
	or.b64  	%rd171, %rd5, %rd161;
	and.b64  	%rd172, %rd171, -4294967296;
	setp.ne.s64 	%p2, %rd172, 0;
	@%p2 bra 	$L__BB0_2;
	cvt.u32.u64 	%r97, %rd161;
	cvt.u32.u64 	%r98, %rd5;
	rem.u32 	%r99, %r98, %r97;
	cvt.u64.u32 	%rd377, %r99;
	bra.uni 	$L__BB0_3;
$L__BB0_2:
	rem.u64 	%rd377, %rd5, %rd161;
$L__BB0_3:
	cvt.u32.u64 	%r100, %rd4;
	or.b32  	%r3, %r100, %r2;
	setp.eq.s32 	%p3, %r3, 0;
	@%p3 bra 	$L__BB0_9;
	setp.eq.s64 	%p4, %rd158, 0;
	@%p4 bra 	$L__BB0_39;
	cvt.u32.u64 	%r102, %rd158;
	add.s32 	%r4, %r102, 1;
	and.b64  	%rd374, %rd158, 3;
	setp.lt.u64 	%p5, %rd158, 4;
	mov.b32 	%r361, 0;
	@%p5 bra 	$L__BB0_33;
	and.b64  	%rd361, %rd158, -4;
	mul.lo.s32 	%r104, %r2, %r4;
	shl.b32 	%r105, %r104, 3;
	mov.u32 	%r106, agents_local;
	add.s32 	%r107, %r105, %r106;
	add.s32 	%r359, %r107, 16;
	mov.b32 	%r361, 0;
$L__BB0_7:
	add.s64 	%rd19, %rd377, 1;
	or.b64  	%rd174, %rd19, %rd161;
	and.b64  	%rd175, %rd174, -4294967296;
	setp.ne.s64 	%p6, %rd175, 0;
	@%p6 bra 	$L__BB0_22;
	cvt.u32.u64 	%r108, %rd161;
	cvt.u32.u64 	%r109, %rd19;
	rem.u32 	%r110, %r109, %r108;
	cvt.u64.u32 	%rd363, %r110;
	bra.uni 	$L__BB0_23;
$L__BB0_9:
	add.u64 	%rd194, %SP, 0;
	add.u64 	%rd195, %SPL, 0;
	st.local.v2.u64 	[%rd195], {%rd377, %rd161};
	mov.u64 	%rd196, $str;
	cvta.global.u64 	%rd197, %rd196;
	{ // callseq 0, 0
	.param .b64 param0;
	st.param.b64 	[param0], %rd197;
	.param .b64 param1;
	st.param.b64 	[param1], %rd194;
	.param .b32 retval0;
	call.uni (retval0), 
	vprintf, 
	(
	param0, 
	param1
	);
	ld.param.b32 	%r128, [retval0];
	} // callseq 0
	add.s64 	%rd11, %rd158, 1;
	setp.eq.s64 	%p14, %rd11, 0;
	@%p14 bra 	$L__BB0_39;
	setp.lt.u64 	%p15, %rd158, 15;
	mov.b64 	%rd368, 0;
	@%p15 bra 	$L__BB0_13;
	mov.u32 	%r131, agents_local;
	add.s32 	%r358, %r131, 64;
	mov.b64 	%rd360, 1;
	and.b64  	%rd368, %rd11, -16;
	mov.u64 	%rd359, %rd2;
$L__BB0_12:
	.pragma "nounroll";
	ld.global.f64 	%fd71, [%rd359];
	shl.b64 	%rd200, %rd360, 3;
	and.b64  	%rd201, %rd200, 34359738248;
	add.s64 	%rd202, %rd2, %rd201;
	ld.global.f64 	%fd72, [%rd202];
	st.shared.v2.f64 	[%r358+-64], {%fd71, %fd72};
	ld.global.f64 	%fd73, [%rd202+8];
	ld.global.f64 	%fd74, [%rd202+16];
	st.shared.v2.f64 	[%r358+-48], {%fd73, %fd74};
	ld.global.f64 	%fd75, [%rd202+24];
	ld.global.f64 	%fd76, [%rd202+32];
	st.shared.v2.f64 	[%r358+-32], {%fd75, %fd76};
	ld.global.f64 	%fd77, [%rd202+40];
	ld.global.f64 	%fd78, [%rd202+48];
	st.shared.v2.f64 	[%r358+-16], {%fd77, %fd78};
	ld.global.f64 	%fd79, [%rd202+56];
	ld.global.f64 	%fd80, [%rd202+64];
	st.shared.v2.f64 	[%r358], {%fd79, %fd80};
	ld.global.f64 	%fd81, [%rd202+72];
	ld.global.f64 	%fd82, [%rd202+80];
	st.shared.v2.f64 	[%r358+16], {%fd81, %fd82};
	ld.global.f64 	%fd83, [%rd202+88];
	ld.global.f64 	%fd84, [%rd202+96];
	st.shared.v2.f64 	[%r358+32], {%fd83, %fd84};
	ld.global.f64 	%fd85, [%rd202+104];
	ld.global.f64 	%fd86, [%rd202+112];
	st.shared.v2.f64 	[%r358+48], {%fd85, %fd86};
	add.s64 	%rd360, %rd360, 16;
	sub.s64 	%rd203, %rd360, %rd368;
	add.s64 	%rd359, %rd359, 128;
	add.s32 	%r358, %r358, 128;
	setp.eq.s64 	%p16, %rd203, 1;
	@%p16 bra 	$L__BB0_13;
	bra.uni 	$L__BB0_12;
$L__BB0_13:
	and.b64  	%rd37, %rd11, 15;
	setp.eq.s64 	%p17, %rd37, 0;
	@%p17 bra 	$L__BB0_39;
	and.b64  	%rd38, %rd11, 7;
	setp.lt.u64 	%p18, %rd37, 8;
	@%p18 bra 	$L__BB0_16;
	cvt.u32.u64 	%r132, %rd368;
	shl.b64 	%rd204, %rd368, 3;
	add.s64 	%rd205, %rd2, %rd204;
	ld.global.f64 	%fd87, [%rd205];
	shl.b32 	%r133, %r132, 3;
	mov.u32 	%r134, agents_local;
	add.s32 	%r135, %r134, %r133;
	st.shared.f64 	[%r135], %fd87;
	and.b64  	%rd206, %rd204, 34359738360;
	add.s64 	%rd207, %rd2, %rd206;
	ld.global.f64 	%fd88, [%rd207+8];
	st.shared.f64 	[%r135+8], %fd88;
	ld.global.f64 	%fd89, [%rd207+16];
	st.shared.f64 	[%r135+16], %fd89;
	ld.global.f64 	%fd90, [%rd207+24];
	st.shared.f64 	[%r135+24], %fd90;
	ld.global.f64 	%fd91, [%rd207+32];
	st.shared.f64 	[%r135+32], %fd91;
	ld.global.f64 	%fd92, [%rd207+40];
	st.shared.f64 	[%r135+40], %fd92;
	ld.global.f64 	%fd93, [%rd207+48];
	st.shared.f64 	[%r135+48], %fd93;
	ld.global.f64 	%fd94, [%rd207+56];
	st.shared.f64 	[%r135+56], %fd94;
	add.s64 	%rd208, %rd368, 8;
	and.b64  	%rd368, %rd208, 4294967295;
$L__BB0_16:
	setp.eq.s64 	%p19, %rd38, 0;
	@%p19 bra 	$L__BB0_39;
	and.b64  	%rd370, %rd11, 3;
	setp.lt.u64 	%p20, %rd38, 4;
	@%p20 bra 	$L__BB0_19;
	cvt.u32.u64 	%r136, %rd368;
	shl.b64 	%rd209, %rd368, 3;
	add.s64 	%rd210, %rd2, %rd209;
	ld.global.f64 	%fd95, [%rd210];
	shl.b32 	%r137, %r136, 3;
	mov.u32 	%r138, agents_local;
	add.s32 	%r139, %r138, %r137;
	st.shared.f64 	[%r139], %fd95;
	and.b64  	%rd211, %rd209, 34359738360;
	add.s64 	%rd212, %rd2, %rd211;
	ld.global.f64 	%fd96, [%rd212+8];
	st.shared.f64 	[%r139+8], %fd96;
	ld.global.f64 	%fd97, [%rd212+16];
	st.shared.f64 	[%r139+16], %fd97;
	ld.global.f64 	%fd98, [%rd212+24];
	st.shared.f64 	[%r139+24], %fd98;
	add.s64 	%rd213, %rd368, 4;
	and.b64  	%rd368, %rd213, 4294967295;
$L__BB0_19:
	setp.eq.s64 	%p21, %rd370, 0;
	@%p21 bra 	$L__BB0_39;
	mov.u32 	%r142, agents_local;
$L__BB0_21:
	.pragma "nounroll";
	cvt.u32.u64 	%r140, %rd368;
	shl.b64 	%rd214, %rd368, 3;
	add.s64 	%rd215, %rd2, %rd214;
	ld.global.f64 	%fd99, [%rd215];
	shl.b32 	%r141, %r140, 3;
	add.s32 	%r143, %r142, %r141;
	st.shared.f64 	[%r143], %fd99;
	add.s64 	%rd216, %rd368, 1;
	and.b64  	%rd368, %rd216, 4294967295;
	add.s64 	%rd370, %rd370, -1;
	setp.eq.s64 	%p22, %rd370, 0;
	@%p22 bra 	$L__BB0_39;
	bra.uni 	$L__BB0_21;
$L__BB0_22:
	rem.u64 	%rd363, %rd19, %rd161;
$L__BB0_23:
	shl.b64 	%rd176, %rd363, 3;
	add.s64 	%rd177, %rd3, %rd176;
	ld.global.f64 	%fd66, [%rd177];
	st.shared.f64 	[%r359+-16], %fd66;
	add.s64 	%rd23, %rd377, 2;
	or.b64  	%rd178, %rd23, %rd161;
	and.b64  	%rd179, %rd178, -4294967296;
	setp.ne.s64 	%p7, %rd179, 0;
	@%p7 bra 	$L__BB0_25;
	cvt.u32.u64 	%r111, %rd161;
	cvt.u32.u64 	%r112, %rd23;
	rem.u32 	%r113, %r112, %r111;
	cvt.u64.u32 	%rd364, %r113;
	bra.uni 	$L__BB0_26;
$L__BB0_25:
	rem.u64 	%rd364, %rd23, %rd161;
$L__BB0_26:
	shl.b64 	%rd180, %rd364, 3;
	add.s64 	%rd181, %rd3, %rd180;
	ld.global.f64 	%fd67, [%rd181];
	st.shared.f64 	[%r359+-8], %fd67;
	add.s64 	%rd27, %rd377, 3;
	or.b64  	%rd182, %rd27, %rd161;
	and.b64  	%rd183, %rd182, -4294967296;
	setp.ne.s64 	%p8, %rd183, 0;
	@%p8 bra 	$L__BB0_28;
	cvt.u32.u64 	%r114, %rd161;
	cvt.u32.u64 	%r115, %rd27;
	rem.u32 	%r116, %r115, %r114;
	cvt.u64.u32 	%rd365, %r116;
	bra.uni 	$L__BB0_29;
$L__BB0_28:
	rem.u64 	%rd365, %rd27, %rd161;
$L__BB0_29:
	shl.b64 	%rd184, %rd365, 3;
	add.s64 	%rd185, %rd3, %rd184;
	ld.global.f64 	%fd68, [%rd185];
	st.shared.f64 	[%r359], %fd68;
	add.s64 	%rd377, %rd377, 4;
	or.b64  	%rd186, %rd377, %rd161;
	and.b64  	%rd187, %rd186, -4294967296;
	setp.ne.s64 	%p9, %rd187, 0;
	@%p9 bra 	$L__BB0_31;
	cvt.u32.u64 	%r117, %rd161;
	cvt.u32.u64 	%r118, %rd377;
	rem.u32 	%r119, %r118, %r117;
	cvt.u64.u32 	%rd366, %r119;
	bra.uni 	$L__BB0_32;
$L__BB0_31:
	rem.u64 	%rd366, %rd377, %rd161;
$L__BB0_32:
	shl.b64 	%rd188, %rd366, 3;
	add.s64 	%rd189, %rd3, %rd188;
	ld.global.f64 	%fd69, [%rd189];
	st.shared.f64 	[%r359+8], %fd69;
	add.s32 	%r361, %r361, 4;
	add.s32 	%r359, %r359, 32;
	add.s64 	%rd361, %rd361, -4;
	setp.eq.s64 	%p10, %rd361, 0;
	@%p10 bra 	$L__BB0_33;
	bra.uni 	$L__BB0_7;
$L__BB0_33:
	setp.eq.s64 	%p11, %rd374, 0;
	@%p11 bra 	$L__BB0_39;
	mul.lo.s32 	%r120, %r2, %r4;
	shl.b32 	%r121, %r120, 3;
	shl.b32 	%r122, %r361, 3;
	add.s32 	%r123, %r121, %r122;
	mov.u32 	%r124, agents_local;
	add.s32 	%r362, %r124, %r123;
	cvt.u32.u64 	%r125, %rd161;
$L__BB0_35:
	.pragma "nounroll";
	add.s64 	%rd377, %rd377, 1;
	or.b64  	%rd190, %rd377, %rd161;
	and.b64  	%rd191, %rd190, -4294967296;
	setp.ne.s64 	%p12, %rd191, 0;
	@%p12 bra 	$L__BB0_37;
	cvt.u32.u64 	%r126, %rd377;
	rem.u32 	%r127, %r126, %r125;
	cvt.u64.u32 	%rd376, %r127;
	bra.uni 	$L__BB0_38;
$L__BB0_37:
	rem.u64 	%rd376, %rd377, %rd161;
$L__BB0_38:
	shl.b64 	%rd192, %rd376, 3;
	add.s64 	%rd193, %rd3, %rd192;
	ld.global.f64 	%fd70, [%rd193];
	st.shared.f64 	[%r362], %fd70;
	add.s32 	%r362, %r362, 8;
	add.s64 	%rd374, %rd374, -1;
	setp.ne.s64 	%p13, %rd374, 0;
	@%p13 bra 	$L__BB0_35;
$L__BB0_39:
	setp.eq.s32 	%p23, %r3, 0;
	bar.sync 	0;
	shl.b64 	%rd217, %rd158, 3;
	{ // callseq 1, 0
	.param .b64 param0;
	st.param.b64 	[param0], %rd217;
	.param .b64 retval0;
	call.uni (retval0), 
	malloc, 
	(
	param0
	);
	ld.param.b64 	%rd218, [retval0];
	} // callseq 1
	setp.eq.s32 	%p24, %r92, 0;
	or.pred  	%p25, %p23, %p24;
	@%p25 bra 	$L__BB0_106;
	cvt.rn.f64.u32 	%fd1, %r1;
	add.s64 	%rd59, %rd158, 1;
	cvt.u32.u64 	%r144, %rd161;
	mov.u32 	%r147, agents_local;
$L__BB0_41:
	add.s64 	%rd377, %rd377, 1;
	or.b64  	%rd219, %rd377, %rd161;
	and.b64  	%rd220, %rd219, -4294967296;
	setp.ne.s64 	%p26, %rd220, 0;
	@%p26 bra 	$L__BB0_54;
	cvt.u32.u64 	%r145, %rd377;
	rem.u32 	%r146, %r145, %r144;
	cvt.u64.u32 	%rd379, %r146;
	bra.uni 	$L__BB0_55;
$L__BB0_43:
	and.b64  	%rd60, %rd158, 7;
	setp.lt.u64 	%p35, %rd158, 8;
	mov.b64 	%rd385, 0;
	@%p35 bra 	$L__BB0_46;
	and.b64  	%rd385, %rd158, -8;
	add.s64 	%rd384, %rd218, 32;
	add.s64 	%rd383, %rd2, 32;
	cvt.u32.u64 	%r152, %rd158;
	shl.b32 	%r153, %r152, 3;
	add.s32 	%r154, %r153, 8;
	mov.u32 	%r155, agents_local;
	add.s32 	%r156, %r155, 32;
	mad.lo.s32 	%r364, %r154, %r18, %r156;
	mad.lo.s32 	%r363, %r154, %r19, %r156;
	mov.u64 	%rd382, %rd385;
$L__BB0_45:
	.pragma "nounroll";
	ld.global.f64 	%fd106, [%rd383+-32];
	ld.shared.f64 	%fd107, [%r364+-32];
	ld.shared.f64 	%fd108, [%r363+-32];
	sub.f64 	%fd109, %fd107, %fd108;
	fma.rn.f64 	%fd110, %fd64, %fd109, %fd106;
	setp.lt.f64 	%p36, %fd110, 0d0000000000000000;
	setp.gt.f64 	%p37, %fd110, 0d3FF0000000000000;
	selp.f64 	%fd111, 0d3FF0000000000000, %fd110, %p37;
	selp.f64 	%fd112, 0d0000000000000000, %fd111, %p36;
	st.f64 	[%rd384+-32], %fd112;
	ld.global.f64 	%fd113, [%rd383+-24];
	ld.shared.f64 	%fd114, [%r364+-24];
	ld.shared.f64 	%fd115, [%r363+-24];
	sub.f64 	%fd116, %fd114, %fd115;
	fma.rn.f64 	%fd117, %fd64, %fd116, %fd113;
	setp.lt.f64 	%p38, %fd117, 0d0000000000000000;
	setp.gt.f64 	%p39, %fd117, 0d3FF0000000000000;
	selp.f64 	%fd118, 0d3FF0000000000000, %fd117, %p39;
	selp.f64 	%fd119, 0d0000000000000000, %fd118, %p38;
	st.f64 	[%rd384+-24], %fd119;
	ld.global.f64 	%fd120, [%rd383+-16];
	ld.shared.f64 	%fd121, [%r364+-16];
	ld.shared.f64 	%fd122, [%r363+-16];
	sub.f64 	%fd123, %fd121, %fd122;
	fma.rn.f64 	%fd124, %fd64, %fd123, %fd120;
	setp.lt.f64 	%p40, %fd124, 0d0000000000000000;
	setp.gt.f64 	%p41, %fd124, 0d3FF0000000000000;
	selp.f64 	%fd125, 0d3FF0000000000000, %fd124, %p41;
	selp.f64 	%fd126, 0d0000000000000000, %fd125, %p40;
	st.f64 	[%rd384+-16], %fd126;
	ld.global.f64 	%fd127, [%rd383+-8];
	ld.shared.f64 	%fd128, [%r364+-8];
	ld.shared.f64 	%fd129, [%r363+-8];
	sub.f64 	%fd130, %fd128, %fd129;
	fma.rn.f64 	%fd131, %fd64, %fd130, %fd127;
	setp.lt.f64 	%p42, %fd131, 0d0000000000000000;
	setp.gt.f64 	%p43, %fd131, 0d3FF0000000000000;
	selp.f64 	%fd132, 0d3FF0000000000000, %fd131, %p43;
	selp.f64 	%fd133, 0d0000000000000000, %fd132, %p42;
	st.f64 	[%rd384+-8], %fd133;
	ld.global.f64 	%fd134, [%rd383];
	ld.shared.f64 	%fd135, [%r364];
	ld.shared.f64 	%fd136, [%r363];
	sub.f64 	%fd137, %fd135, %fd136;
	fma.rn.f64 	%fd138, %fd64, %fd137, %fd134;
	setp.lt.f64 	%p44, %fd138, 0d0000000000000000;
	setp.gt.f64 	%p45, %fd138, 0d3FF0000000000000;
	selp.f64 	%fd139, 0d3FF0000000000000, %fd138, %p45;
	selp.f64 	%fd140, 0d0000000000000000, %fd139, %p44;
	st.f64 	[%rd384], %fd140;
	ld.global.f64 	%fd141, [%rd383+8];
	ld.shared.f64 	%fd142, [%r364+8];
	ld.shared.f64 	%fd143, [%r363+8];
	sub.f64 	%fd144, %fd142, %fd143;
	fma.rn.f64 	%fd145, %fd64, %fd144, %fd141;
	setp.lt.f64 	%p46, %fd145, 0d0000000000000000;
	setp.gt.f64 	%p47, %fd145, 0d3FF0000000000000;
	selp.f64 	%fd146, 0d3FF0000000000000, %fd145, %p47;
	selp.f64 	%fd147, 0d0000000000000000, %fd146, %p46;
	st.f64 	[%rd384+8], %fd147;
	ld.global.f64 	%fd148, [%rd383+16];
	ld.shared.f64 	%fd149, [%r364+16];
	ld.shared.f64 	%fd150, [%r363+16];
	sub.f64 	%fd151, %fd149, %fd150;
	fma.rn.f64 	%fd152, %fd64, %fd151, %fd148;
	setp.lt.f64 	%p48, %fd152, 0d0000000000000000;
	setp.gt.f64 	%p49, %fd152, 0d3FF0000000000000;
	selp.f64 	%fd153, 0d3FF0000000000000, %fd152, %p49;
	selp.f64 	%fd154, 0d0000000000000000, %fd153, %p48;
	st.f64 	[%rd384+16], %fd154;
	ld.global.f64 	%fd155, [%rd383+24];
	ld.shared.f64 	%fd156, [%r364+24];
	ld.shared.f64 	%fd157, [%r363+24];
	sub.f64 	%fd158, %fd156, %fd157;
	fma.rn.f64 	%fd159, %fd64, %fd158, %fd155;
	setp.lt.f64 	%p50, %fd159, 0d0000000000000000;
	setp.gt.f64 	%p51, %fd159, 0d3FF0000000000000;
	selp.f64 	%fd160, 0d3FF0000000000000, %fd159, %p51;
	selp.f64 	%fd161, 0d0000000000000000, %fd160, %p50;
	st.f64 	[%rd384+24], %fd161;
	add.s64 	%rd384, %rd384, 64;
	add.s64 	%rd383, %rd383, 64;
	add.s64 	%rd382, %rd382, -8;
	add.s32 	%r364, %r364, 64;
	add.s32 	%r363, %r363, 64;
	setp.ne.s64 	%p52, %rd382, 0;
	@%p52 bra 	$L__BB0_45;
$L__BB0_46:
	setp.eq.s64 	%p53, %rd60, 0;
	@%p53 bra 	$L__BB0_61;
	shl.b32 	%r157, %r20, 3;
	mov.u32 	%r158, agents_local;
	add.s32 	%r25, %r158, %r157;
	cvt.u32.u64 	%r159, %rd69;
	shl.b32 	%r160, %r159, 3;
	add.s32 	%r26, %r158, %r160;
	and.b64  	%rd82, %rd158, 3;
	setp.lt.u64 	%p54, %rd60, 4;
	@%p54 bra 	$L__BB0_49;
	shl.b64 	%rd239, %rd385, 3;
	add.s64 	%rd240, %rd2, %rd239;
	ld.global.f64 	%fd162, [%rd240];
	cvt.u32.u64 	%r161, %rd385;
	shl.b32 	%r162, %r161, 3;
	add.s32 	%r163, %r26, %r162;
	ld.shared.f64 	%fd163, [%r163];
	add.s32 	%r164, %r25, %r162;
	ld.shared.f64 	%fd164, [%r164];
	sub.f64 	%fd165, %fd163, %fd164;
	fma.rn.f64 	%fd166, %fd64, %fd165, %fd162;
	setp.lt.f64 	%p55, %fd166, 0d0000000000000000;
	setp.gt.f64 	%p56, %fd166, 0d3FF0000000000000;
	selp.f64 	%fd167, 0d3FF0000000000000, %fd166, %p56;
	selp.f64 	%fd168, 0d0000000000000000, %fd167, %p55;
	add.s64 	%rd241, %rd218, %rd239;
	st.f64 	[%rd241], %fd168;
	add.s64 	%rd242, %rd239, 8;
	and.b64  	%rd243, %rd242, 34359738360;
	add.s64 	%rd244, %rd2, %rd243;
	ld.global.f64 	%fd169, [%rd244];
	ld.shared.f64 	%fd170, [%r163+8];
	ld.shared.f64 	%fd171, [%r164+8];
	sub.f64 	%fd172, %fd170, %fd171;
	fma.rn.f64 	%fd173, %fd64, %fd172, %fd169;
	setp.lt.f64 	%p57, %fd173, 0d0000000000000000;
	setp.gt.f64 	%p58, %fd173, 0d3FF0000000000000;
	selp.f64 	%fd174, 0d3FF0000000000000, %fd173, %p58;
	selp.f64 	%fd175, 0d0000000000000000, %fd174, %p57;
	add.s64 	%rd245, %rd218, %rd243;
	st.f64 	[%rd245], %fd175;
	add.s64 	%rd246, %rd239, 16;
	and.b64  	%rd247, %rd246, 34359738360;
	add.s64 	%rd248, %rd2, %rd247;
	ld.global.f64 	%fd176, [%rd248];
	ld.shared.f64 	%fd177, [%r163+16];
	ld.shared.f64 	%fd178, [%r164+16];
	sub.f64 	%fd179, %fd177, %fd178;
	fma.rn.f64 	%fd180, %fd64, %fd179, %fd176;
	setp.lt.f64 	%p59, %fd180, 0d0000000000000000;
	setp.gt.f64 	%p60, %fd180, 0d3FF0000000000000;
	selp.f64 	%fd181, 0d3FF0000000000000, %fd180, %p60;
	selp.f64 	%fd182, 0d0000000000000000, %fd181, %p59;
	add.s64 	%rd249, %rd218, %rd247;
	st.f64 	[%rd249], %fd182;
	add.s64 	%rd250, %rd239, 24;
	and.b64  	%rd251, %rd250, 34359738360;
	add.s64 	%rd252, %rd2, %rd251;
	ld.global.f64 	%fd183, [%rd252];
	ld.shared.f64 	%fd184, [%r163+24];
	ld.shared.f64 	%fd185, [%r164+24];
	sub.f64 	%fd186, %fd184, %fd185;
	fma.rn.f64 	%fd187, %fd64, %fd186, %fd183;
	setp.lt.f64 	%p61, %fd187, 0d0000000000000000;
	setp.gt.f64 	%p62, %fd187, 0d3FF0000000000000;
	selp.f64 	%fd188, 0d3FF0000000000000, %fd187, %p62;
	selp.f64 	%fd189, 0d0000000000000000, %fd188, %p61;
	add.s64 	%rd253, %rd218, %rd251;
	st.f64 	[%rd253], %fd189;
	add.s64 	%rd254, %rd385, 4;
	and.b64  	%rd385, %rd254, 4294967295;
$L__BB0_49:
	setp.eq.s64 	%p63, %rd82, 0;
	@%p63 bra 	$L__BB0_61;
	setp.eq.s64 	%p64, %rd82, 1;
	@%p64 bra 	$L__BB0_52;
	shl.b64 	%rd255, %rd385, 3;
	add.s64 	%rd256, %rd2, %rd255;
	ld.global.f64 	%fd190, [%rd256];
	cvt.u32.u64 	%r165, %rd385;
	shl.b32 	%r166, %r165, 3;
	add.s32 	%r167, %r26, %r166;
	ld.shared.f64 	%fd191, [%r167];
	add.s32 	%r168, %r25, %r166;
	ld.shared.f64 	%fd192, [%r168];
	sub.f64 	%fd193, %fd191, %fd192;
	fma.rn.f64 	%fd194, %fd64, %fd193, %fd190;
	setp.lt.f64 	%p65, %fd194, 0d0000000000000000;
	setp.gt.f64 	%p66, %fd194, 0d3FF0000000000000;
	selp.f64 	%fd195, 0d3FF0000000000000, %fd194, %p66;
	selp.f64 	%fd196, 0d0000000000000000, %fd195, %p65;
	add.s64 	%rd257, %rd218, %rd255;
	st.f64 	[%rd257], %fd196;
	add.s64 	%rd258, %rd255, 8;
	and.b64  	%rd259, %rd258, 34359738360;
	add.s64 	%rd260, %rd2, %rd259;
	ld.global.f64 	%fd197, [%rd260];
	ld.shared.f64 	%fd198, [%r167+8];
	ld.shared.f64 	%fd199, [%r168+8];
	sub.f64 	%fd200, %fd198, %fd199;
	fma.rn.f64 	%fd201, %fd64, %fd200, %fd197;
	setp.lt.f64 	%p67, %fd201, 0d0000000000000000;
	setp.gt.f64 	%p68, %fd201, 0d3FF0000000000000;
	selp.f64 	%fd202, 0d3FF0000000000000, %fd201, %p68;
	selp.f64 	%fd203, 0d0000000000000000, %fd202, %p67;
	add.s64 	%rd261, %rd218, %rd259;
	st.f64 	[%rd261], %fd203;
	add.s64 	%rd262, %rd385, 2;
	and.b64  	%rd385, %rd262, 4294967295;
$L__BB0_52:
	and.b64  	%rd263, %rd158, 1;
	setp.eq.b64 	%p69, %rd263, 1;
	not.pred 	%p70, %p69;
	@%p70 bra 	$L__BB0_61;
	shl.b64 	%rd264, %rd385, 3;
	add.s64 	%rd265, %rd2, %rd264;
	ld.global.f64 	%fd204, [%rd265];
	cvt.u32.u64 	%r169, %rd385;
	shl.b32 	%r170, %r169, 3;
	add.s32 	%r171, %r26, %r170;
	ld.shared.f64 	%fd205, [%r171];
	add.s32 	%r172, %r25, %r170;
	ld.shared.f64 	%fd206, [%r172];
	sub.f64 	%fd207, %fd205, %fd206;
	fma.rn.f64 	%fd208, %fd64, %fd207, %fd204;
	setp.lt.f64 	%p71, %fd208, 0d0000000000000000;
	setp.gt.f64 	%p72, %fd208, 0d3FF0000000000000;
	selp.f64 	%fd209, 0d3FF0000000000000, %fd208, %p72;
	selp.f64 	%fd210, 0d0000000000000000, %fd209, %p71;
	add.s64 	%rd266, %rd218, %rd264;
	st.f64 	[%rd266], %fd210;
	bra.uni 	$L__BB0_61;
$L__BB0_54:
	rem.u64 	%rd379, %rd377, %rd161;
$L__BB0_55:
	cvt.u64.u32 	%rd221, %r147;
	cvta.shared.u64 	%rd222, %rd221;
	setp.eq.s64 	%p27, %rd222, 0;
	shl.b64 	%rd223, %rd379, 3;
	add.s64 	%rd224, %rd3, %rd223;
	ld.global.f64 	%fd100, [%rd224];
	mul.f64 	%fd101, %fd100, %fd1;
	cvt.rmi.f64.f64 	%fd102, %fd101;
	cvt.rzi.u32.f64 	%r18, %fd102;
	cvt.u64.u32 	%rd225, %r18;
	mul.lo.s64 	%rd69, %rd59, %rd225;
	shl.b64 	%rd226, %rd69, 3;
	add.s64 	%rd227, %rd222, %rd226;
	setp.eq.s64 	%p28, %rd227, %rd163;
	or.pred  	%p29, %p28, %p27;
	@%p29 bra 	$L__BB0_41;
$L__BB0_56:
	mov.u64 	%rd70, %rd377;
	add.s64 	%rd377, %rd70, 1;
	or.b64  	%rd228, %rd377, %rd161;
	and.b64  	%rd229, %rd228, -4294967296;
	setp.ne.s64 	%p30, %rd229, 0;
	@%p30 bra 	$L__BB0_58;
	cvt.u32.u64 	%r148, %rd161;
	cvt.u32.u64 	%r149, %rd377;
	rem.u32 	%r150, %r149, %r148;
	cvt.u64.u32 	%rd381, %r150;
	bra.uni 	$L__BB0_59;
$L__BB0_58:
	rem.u64 	%rd381, %rd377, %rd161;
$L__BB0_59:
	shl.b64 	%rd230, %rd381, 3;
	add.s64 	%rd231, %rd3, %rd230;
	ld.global.f64 	%fd103, [%rd231];
	mul.f64 	%fd104, %fd103, %fd1;
	cvt.rmi.f64.f64 	%fd105, %fd104;
	cvt.rzi.u32.f64 	%r19, %fd105;
	cvt.u64.u32 	%rd232, %r19;
	mul.lo.s64 	%rd233, %rd59, %rd232;
	cvt.u32.u64 	%r20, %rd233;
	shl.b64 	%rd234, %rd233, 3;
	mov.u32 	%r151, agents_local;
	cvt.u64.u32 	%rd235, %r151;
	cvta.shared.u64 	%rd236, %rd235;
	add.s64 	%rd237, %rd236, %rd234;
	setp.eq.s64 	%p31, %rd237, %rd163;
	setp.eq.s64 	%p32, %rd233, %rd69;
	or.pred  	%p33, %p31, %p32;
	@%p33 bra 	$L__BB0_56;
	setp.eq.s64 	%p34, %rd158, 0;
	@%p34 bra 	$L__BB0_61;
	bra.uni 	$L__BB0_43;
$L__BB0_61:
	add.s64 	%rd392, %rd70, 2;
	or.b64  	%rd267, %rd392, %rd161;
	and.b64  	%rd268, %rd267, -4294967296;
	setp.ne.s64 	%p73, %rd268, 0;
	@%p73 bra 	$L__BB0_63;
	cvt.u32.u64 	%r173, %rd161;
	cvt.u32.u64 	%r174, %rd392;
	rem.u32 	%r175, %r174, %r173;
	cvt.u64.u32 	%rd388, %r175;
	bra.uni 	$L__BB0_64;
$L__BB0_63:
	rem.u64 	%rd388, %rd392, %rd161;
$L__BB0_64:
	setp.eq.s64 	%p74, %rd158, 0;
	shl.b64 	%rd269, %rd388, 3;
	add.s64 	%rd270, %rd3, %rd269;
	ld.global.f64 	%fd211, [%rd270];
	cvt.rn.f64.u64 	%fd212, %rd158;
	mul.f64 	%fd213, %fd211, %fd212;
	cvt.rmi.f64.f64 	%fd214, %fd213;
	cvt.rzi.u32.f64 	%r27, %fd214;
	@%p74 bra 	$L__BB0_106;
	cvt.u32.u64 	%r176, %rd158;
	mad.lo.s32 	%r28, %r2, %r176, %r2;
	and.b64  	%rd405, %rd158, 3;
	setp.lt.u64 	%p75, %rd158, 4;
	mov.b64 	%rd406, 0;
	@%p75 bra 	$L__BB0_96;
	and.b64  	%rd406, %rd158, -4;
	mov.b64 	%rd389, 0;
	mov.u32 	%r182, agents_local;
	cvt.u32.u64 	%r192, %rd161;
$L__BB0_67:
	cvt.u32.u64 	%r29, %rd389;
	setp.eq.s32 	%p76, %r29, %r27;
	@%p76 bra 	$L__BB0_73;
	add.s64 	%rd392, %rd392, 1;
	or.b64  	%rd273, %rd392, %rd161;
	and.b64  	%rd274, %rd273, -4294967296;
	setp.ne.s64 	%p77, %rd274, 0;
	@%p77 bra 	$L__BB0_70;
	cvt.u32.u64 	%r178, %rd392;
	rem.u32 	%r179, %r178, %r192;
	cvt.u64.u32 	%rd391, %r179;
	bra.uni 	$L__BB0_71;
$L__BB0_70:
	rem.u64 	%rd391, %rd392, %rd161;
$L__BB0_71:
	shl.b64 	%rd275, %rd391, 3;
	add.s64 	%rd276, %rd3, %rd275;
	ld.global.f64 	%fd215, [%rd276];
	setp.leu.f64 	%p78, %fd215, %fd65;
	@%p78 bra 	$L__BB0_73;
	shl.b64 	%rd277, %rd389, 3;
	add.s64 	%rd278, %rd218, %rd277;
	ld.f64 	%fd390, [%rd278];
	bra.uni 	$L__BB0_74;
$L__BB0_73:
	shl.b64 	%rd279, %rd389, 3;
	add.s64 	%rd280, %rd2, %rd279;
	ld.global.f64 	%fd390, [%rd280];
$L__BB0_74:
	add.s32 	%r180, %r28, %r29;
	shl.b32 	%r181, %r180, 3;
	add.s32 	%r30, %r182, %r181;
	st.shared.f64 	[%r30], %fd390;
	add.s32 	%r183, %r29, 1;
	setp.eq.s32 	%p79, %r183, %r27;
	shl.b64 	%rd281, %rd389, 3;
	and.b64  	%rd282, %rd281, 34359738336;
	add.s64 	%rd101, %rd2, %rd282;
	add.s64 	%rd102, %rd218, %rd282;
	@%p79 bra 	$L__BB0_80;
	add.s64 	%rd392, %rd392, 1;
	or.b64  	%rd283, %rd392, %rd161;
	and.b64  	%rd284, %rd283, -4294967296;
	setp.ne.s64 	%p80, %rd284, 0;
	@%p80 bra 	$L__BB0_77;
	cvt.u32.u64 	%r185, %rd392;
	rem.u32 	%r186, %r185, %r192;
	cvt.u64.u32 	%rd394, %r186;
	bra.uni 	$L__BB0_78;
$L__BB0_77:
	rem.u64 	%rd394, %rd392, %rd161;
$L__BB0_78:
	shl.b64 	%rd285, %rd394, 3;
	add.s64 	%rd286, %rd3, %rd285;
	ld.global.f64 	%fd216, [%rd286];
	setp.leu.f64 	%p81, %fd216, %fd65;
	@%p81 bra 	$L__BB0_80;
	ld.f64 	%fd391, [%rd102+8];
	bra.uni 	$L__BB0_81;
$L__BB0_80:
	ld.global.f64 	%fd391, [%rd101+8];
$L__BB0_81:
	st.shared.f64 	[%r30+8], %fd391;
	add.s32 	%r187, %r29, 2;
	setp.eq.s32 	%p82, %r187, %r27;
	@%p82 bra 	$L__BB0_87;
	add.s64 	%rd392, %rd392, 1;
	or.b64  	%rd287, %rd392, %rd161;
	and.b64  	%rd288, %rd287, -4294967296;
	setp.ne.s64 	%p83, %rd288, 0;
	@%p83 bra 	$L__BB0_84;
	cvt.u32.u64 	%r189, %rd392;
	rem.u32 	%r190, %r189, %r192;
	cvt.u64.u32 	%rd397, %r190;
	bra.uni 	$L__BB0_85;
$L__BB0_84:
	rem.u64 	%rd397, %rd392, %rd161;
$L__BB0_85:
	shl.b64 	%rd289, %rd397, 3;
	add.s64 	%rd290, %rd3, %rd289;
	ld.global.f64 	%fd217, [%rd290];
	setp.leu.f64 	%p84, %fd217, %fd65;
	@%p84 bra 	$L__BB0_87;
	ld.f64 	%fd392, [%rd102+16];
	bra.uni 	$L__BB0_88;
$L__BB0_87:
	ld.global.f64 	%fd392, [%rd101+16];
$L__BB0_88:
	st.shared.f64 	[%r30+16], %fd392;
	add.s32 	%r191, %r29, 3;
	setp.eq.s32 	%p85, %r191, %r27;
	@%p85 bra 	$L__BB0_94;
	add.s64 	%rd392, %rd392, 1;
	or.b64  	%rd291, %rd392, %rd161;
	and.b64  	%rd292, %rd291, -4294967296;
	setp.ne.s64 	%p86, %rd292, 0;
	@%p86 bra 	$L__BB0_91;
	cvt.u32.u64 	%r193, %rd392;
	rem.u32 	%r194, %r193, %r192;
	cvt.u64.u32 	%rd400, %r194;
	bra.uni 	$L__BB0_92;
$L__BB0_91:
	rem.u64 	%rd400, %rd392, %rd161;
$L__BB0_92:
	shl.b64 	%rd293, %rd400, 3;
	add.s64 	%rd294, %rd3, %rd293;
	ld.global.f64 	%fd218, [%rd294];
	setp.leu.f64 	%p87, %fd218, %fd65;
	@%p87 bra 	$L__BB0_94;
	ld.f64 	%fd393, [%rd102+24];
	bra.uni 	$L__BB0_95;
$L__BB0_94:
	ld.global.f64 	%fd393, [%rd101+24];
$L__BB0_95:
	st.shared.f64 	[%r30+24], %fd393;
	add.s64 	%rd389, %rd389, 4;
	setp.ne.s64 	%p88, %rd389, %rd406;
	@%p88 bra 	$L__BB0_67;
$L__BB0_96:
	setp.eq.s64 	%p89, %rd405, 0;
	@%p89 bra 	$L__BB0_106;
	mov.u32 	%r200, agents_local;
	cvt.u32.u64 	%r195, %rd161;
$L__BB0_98:
	.pragma "nounroll";
	cvt.u32.u64 	%r31, %rd406;
	setp.eq.s32 	%p90, %r27, %r31;
	@%p90 bra 	$L__BB0_104;
	add.s64 	%rd392, %rd392, 1;
	or.b64  	%rd295, %rd392, %rd161;
	and.b64  	%rd296, %rd295, -4294967296;
	setp.ne.s64 	%p91, %rd296, 0;
	@%p91 bra 	$L__BB0_101;
	cvt.u32.u64 	%r196, %rd392;
	rem.u32 	%r197, %r196, %r195;
	cvt.u64.u32 	%rd408, %r197;
	bra.uni 	$L__BB0_102;
$L__BB0_101:
	rem.u64 	%rd408, %rd392, %rd161;
$L__BB0_102:
	shl.b64 	%rd297, %rd408, 3;
	add.s64 	%rd298, %rd3, %rd297;
	ld.global.f64 	%fd219, [%rd298];
	setp.leu.f64 	%p92, %fd219, %fd65;
	@%p92 bra 	$L__BB0_104;
	shl.b64 	%rd299, %rd406, 3;
	add.s64 	%rd300, %rd218, %rd299;
	ld.f64 	%fd394, [%rd300];
	bra.uni 	$L__BB0_105;
$L__BB0_104:
	shl.b64 	%rd301, %rd406, 3;
	add.s64 	%rd302, %rd2, %rd301;
	ld.global.f64 	%fd394, [%rd302];
$L__BB0_105:
	add.s32 	%r198, %r28, %r31;
	shl.b32 	%r199, %r198, 3;
	add.s32 	%r201, %r200, %r199;
	st.shared.f64 	[%r201], %fd394;
	add.s64 	%rd303, %rd406, 1;
	and.b64  	%rd406, %rd303, 4294967295;
	add.s64 	%rd405, %rd405, -1;
	setp.ne.s64 	%p93, %rd405, 0;
	@%p93 bra 	$L__BB0_98;
$L__BB0_106:
	cvt.u32.u64 	%r32, %rd158;
	add.s32 	%r33, %r32, 1;
	mad.lo.s32 	%r202, %r2, %r32, %r2;
	shl.b32 	%r203, %r202, 3;
	mov.u32 	%r204, agents_local;
	add.s32 	%r34, %r204, %r203;
	ld.shared.f64 	%fd221, [%r34];
	fma.rn.f64 	%fd17, %fd221, 0d4072C00000000000, 0d0000000000000000;
	ld.shared.f64 	%fd222, [%r34+8];
	fma.rn.f64 	%fd18, %fd222, 0d40678FDB9EFFEA46, 0d406F6A7A2955385E;
	ld.shared.f64 	%fd223, [%r34+16];
	mul.f64 	%fd19, %fd223, 0d401921FB54442D18;
	setp.eq.s64 	%p94, %rd160, 0;
	mov.f64 	%fd400, 0d0000000000000000;
	@%p94 bra 	$L__BB0_139;
	ld.param.u64 	%rd357, [_Z10runDEagentmmddmPdS_mS_mmiS__param_10];
	cvt.rn.f64.u64 	%fd20, %rd357;
	mov.f64 	%fd226, 0d4000000000000000;
	{
	.reg .b32 %temp; 
	mov.b64 	{%temp, %r35}, %fd226;
	}
	and.b32  	%r36, %r35, 2146435072;
	setp.eq.s32 	%p95, %r36, 1062207488;
	setp.lt.s32 	%p96, %r35, 0;
	selp.b32 	%r37, 0, 2146435072, %p96;
	and.b32  	%r205, %r35, 2147483647;
	setp.ne.s32 	%p97, %r205, 1071644672;
	and.pred  	%p1, %p95, %p97;
	setp.eq.s64 	%p98, %rd160, 1;
	mov.f64 	%fd400, 0d0000000000000000;
	mov.b64 	%rd413, 0;
	@%p98 bra 	$L__BB0_128;
	ld.param.u64 	%rd355, [_Z10runDEagentmmddmPdS_mS_mmiS__param_6];
	cvta.to.global.u64 	%rd306, %rd355;
	add.s64 	%rd411, %rd306, 8;
	mov.f64 	%fd400, 0d0000000000000000;
	mov.b64 	%rd412, 0;
$L__BB0_109:
	cvt.rn.f64.u64 	%fd228, %rd412;
	div.rn.f64 	%fd229, %fd228, %fd20;
	fma.rn.f64 	%fd22, %fd18, %fd229, %fd19;
	abs.f64 	%fd23, %fd22;
	setp.neu.f64 	%p99, %fd23, 0d7FF0000000000000;
	@%p99 bra 	$L__BB0_111;
	mov.f64 	%fd235, 0d0000000000000000;
	mul.rn.f64 	%fd396, %fd22, %fd235;
	mov.b32 	%r365, 0;
	bra.uni 	$L__BB0_113;
$L__BB0_111:
	mul.f64 	%fd230, %fd22, 0d3FE45F306DC9C883;
	cvt.rni.s32.f64 	%r365, %fd230;
	cvt.rn.f64.s32 	%fd231, %r365;
	fma.rn.f64 	%fd232, %fd231, 0dBFF921FB54442D18, %fd22;
	fma.rn.f64 	%fd233, %fd231, 0dBC91A62633145C00, %fd232;
	fma.rn.f64 	%fd396, %fd231, 0dB97B839A252049C0, %fd233;
	setp.ltu.f64 	%p100, %fd23, 0d41E0000000000000;
	@%p100 bra 	$L__BB0_113;
	{ // callseq 2, 0
	.param .b64 param0;
	st.param.f64 	[param0], %fd22;
	.param .align 16 .b8 retval0[16];
	call.uni (retval0), 
	__internal_trig_reduction_slowpathd, 
	(
	param0
	);
	ld.param.f64 	%fd396, [retval0];
	ld.param.b32 	%r365, [retval0+8];
	} // callseq 2
$L__BB0_113:
	setp.lt.s32 	%p101, %r35, 0;
	setp.eq.s32 	%p102, %r36, 1062207488;
	shl.b32 	%r208, %r365, 6;
	cvt.u64.u32 	%rd307, %r208;
	and.b64  	%rd308, %rd307, 64;
	mov.u64 	%rd309, __cudart_sin_cos_coeffs;
	add.s64 	%rd310, %rd309, %rd308;
	mul.rn.f64 	%fd236, %fd396, %fd396;
	and.b32  	%r209, %r365, 1;
	setp.eq.b32 	%p104, %r209, 1;
	selp.f64 	%fd237, 0dBDA8FF8320FD8164, 0d3DE5DB65F9785EBA, %p104;
	ld.global.nc.v2.f64 	{%fd238, %fd239}, [%rd310];
	fma.rn.f64 	%fd240, %fd237, %fd236, %fd238;
	fma.rn.f64 	%fd241, %fd240, %fd236, %fd239;
	ld.global.nc.v2.f64 	{%fd242, %fd243}, [%rd310+16];
	fma.rn.f64 	%fd244, %fd241, %fd236, %fd242;
	fma.rn.f64 	%fd245, %fd244, %fd236, %fd243;
	ld.global.nc.v2.f64 	{%fd246, %fd247}, [%rd310+32];
	fma.rn.f64 	%fd248, %fd245, %fd236, %fd246;
	fma.rn.f64 	%fd249, %fd248, %fd236, %fd247;
	fma.rn.f64 	%fd250, %fd249, %fd396, %fd396;
	fma.rn.f64 	%fd251, %fd249, %fd236, 0d3FF0000000000000;
	selp.f64 	%fd252, %fd251, %fd250, %p104;
	and.b32  	%r210, %r365, 2;
	setp.eq.s32 	%p105, %r210, 0;
	mov.f64 	%fd253, 0d0000000000000000;
	sub.f64 	%fd254, %fd253, %fd252;
	selp.f64 	%fd255, %fd252, %fd254, %p105;
	mul.f64 	%fd256, %fd17, %fd255;
	ld.global.f64 	%fd257, [%rd411+-8];
	sub.f64 	%fd28, %fd256, %fd257;
	{
	.reg .b32 %temp; 
	mov.b64 	{%temp, %r41}, %fd28;
	}
	abs.f64 	%fd29, %fd28;
	{ // callseq 3, 0
	.param .b64 param0;
	st.param.f64 	[param0], %fd29;
	.param .b64 retval0;
	call.uni (retval0), 
	__internal_accurate_pow, 
	(
	param0
	);
	ld.param.f64 	%fd258, [retval0];
	} // callseq 3
	setp.lt.s32 	%p106, %r41, 0;
	neg.f64 	%fd260, %fd258;
	selp.f64 	%fd261, %fd260, %fd258, %p102;
	selp.f64 	%fd262, %fd261, %fd258, %p106;
	setp.eq.f64 	%p107, %fd28, 0d0000000000000000;
	selp.b32 	%r211, %r41, 0, %p102;
	or.b32  	%r212, %r211, 2146435072;
	selp.b32 	%r213, %r212, %r211, %p101;
	mov.b32 	%r214, 0;
	mov.b64 	%fd263, {%r214, %r213};
	selp.f64 	%fd397, %fd263, %fd262, %p107;
	add.f64 	%fd264, %fd28, 0d4000000000000000;
	{
	.reg .b32 %temp; 
	mov.b64 	{%temp, %r215}, %fd264;
	}
	and.b32  	%r216, %r215, 2146435072;
	setp.ne.s32 	%p108, %r216, 2146435072;
	@%p108 bra 	$L__BB0_118;
	setp.num.f64 	%p109, %fd28, %fd28;
	@%p109 bra 	$L__BB0_116;
	mov.f64 	%fd265, 0d4000000000000000;
	add.rn.f64 	%fd397, %fd28, %fd265;
	bra.uni 	$L__BB0_118;
$L__BB0_116:
	setp.neu.f64 	%p110, %fd29, 0d7FF0000000000000;
	@%p110 bra 	$L__BB0_118;
	or.b32  	%r217, %r37, -2147483648;
	selp.b32 	%r218, %r217, %r37, %p1;
	selp.b32 	%r219, %r218, %r37, %p106;
	mov.b32 	%r220, 0;
	mov.b64 	%fd397, {%r220, %r219};
$L__BB0_118:
	setp.eq.f64 	%p112, %fd28, 0d3FF0000000000000;
	selp.f64 	%fd266, 0d3FF0000000000000, %fd397, %p112;
	add.f64 	%fd34, %fd400, %fd266;
	add.s64 	%rd138, %rd412, 1;
	cvt.rn.f64.u64 	%fd267, %rd138;
	div.rn.f64 	%fd268, %fd267, %fd20;
	fma.rn.f64 	%fd35, %fd18, %fd268, %fd19;
	abs.f64 	%fd36, %fd35;
	setp.eq.f64 	%p113, %fd36, 0d7FF0000000000000;
	@%p113 bra 	$L__BB0_121;
	mul.f64 	%fd269, %fd35, 0d3FE45F306DC9C883;
	cvt.rni.s32.f64 	%r366, %fd269;
	cvt.rn.f64.s32 	%fd270, %r366;
	fma.rn.f64 	%fd271, %fd270, 0dBFF921FB54442D18, %fd35;
	fma.rn.f64 	%fd272, %fd270, 0dBC91A62633145C00, %fd271;
	fma.rn.f64 	%fd398, %fd270, 0dB97B839A252049C0, %fd272;
	setp.ltu.f64 	%p114, %fd36, 0d41E0000000000000;
	@%p114 bra 	$L__BB0_122;
	{ // callseq 4, 0
	.param .b64 param0;
	st.param.f64 	[param0], %fd35;
	.param .align 16 .b8 retval0[16];
	call.uni (retval0), 
	__internal_trig_reduction_slowpathd, 
	(
	param0
	);
	ld.param.f64 	%fd398, [retval0];
	ld.param.b32 	%r366, [retval0+8];
	} // callseq 4
	bra.uni 	$L__BB0_122;
$L__BB0_121:
	mov.f64 	%fd274, 0d0000000000000000;
	mul.rn.f64 	%fd398, %fd35, %fd274;
	mov.b32 	%r366, 0;
$L__BB0_122:
	shl.b32 	%r223, %r366, 6;
	cvt.u64.u32 	%rd311, %r223;
	and.b64  	%rd312, %rd311, 64;
	mov.u64 	%rd313, __cudart_sin_cos_coeffs;
	add.s64 	%rd314, %rd313, %rd312;
	mul.rn.f64 	%fd275, %fd398, %fd398;
	and.b32  	%r224, %r366, 1;
	setp.eq.b32 	%p118, %r224, 1;
	selp.f64 	%fd276, 0dBDA8FF8320FD8164, 0d3DE5DB65F9785EBA, %p118;
	ld.global.nc.v2.f64 	{%fd277, %fd278}, [%rd314];
	fma.rn.f64 	%fd279, %fd276, %fd275, %fd277;
	fma.rn.f64 	%fd280, %fd279, %fd275, %fd278;
	ld.global.nc.v2.f64 	{%fd281, %fd282}, [%rd314+16];
	fma.rn.f64 	%fd283, %fd280, %fd275, %fd281;
	fma.rn.f64 	%fd284, %fd283, %fd275, %fd282;
	ld.global.nc.v2.f64 	{%fd285, %fd286}, [%rd314+32];
	fma.rn.f64 	%fd287, %fd284, %fd275, %fd285;
	fma.rn.f64 	%fd288, %fd287, %fd275, %fd286;
	fma.rn.f64 	%fd289, %fd288, %fd398, %fd398;
	fma.rn.f64 	%fd290, %fd288, %fd275, 0d3FF0000000000000;
	selp.f64 	%fd291, %fd290, %fd289, %p118;
	and.b32  	%r225, %r366, 2;
	setp.eq.s32 	%p119, %r225, 0;
	mov.f64 	%fd292, 0d0000000000000000;
	sub.f64 	%fd293, %fd292, %fd291;
	selp.f64 	%fd294, %fd291, %fd293, %p119;
	mul.f64 	%fd295, %fd17, %fd294;
	ld.global.f64 	%fd296, [%rd411];
	sub.f64 	%fd41, %fd295, %fd296;
	{
	.reg .b32 %temp; 
	mov.b64 	{%temp, %r45}, %fd41;
	}
	abs.f64 	%fd42, %fd41;
	{ // callseq 5, 0
	.param .b64 param0;
	st.param.f64 	[param0], %fd42;
	.param .b64 retval0;
	call.uni (retval0), 
	__internal_accurate_pow, 
	(
	param0
	);
	ld.param.f64 	%fd297, [retval0];
	} // callseq 5
	setp.lt.s32 	%p120, %r45, 0;
	neg.f64 	%fd299, %fd297;
	selp.f64 	%fd300, %fd299, %fd297, %p102;
	selp.f64 	%fd301, %fd300, %fd297, %p120;
	setp.eq.f64 	%p121, %fd41, 0d0000000000000000;
	selp.b32 	%r226, %r45, 0, %p102;
	or.b32  	%r227, %r226, 2146435072;
	selp.b32 	%r228, %r227, %r226, %p101;
	mov.b32 	%r229, 0;
	mov.b64 	%fd302, {%r229, %r228};
	selp.f64 	%fd399, %fd302, %fd301, %p121;
	add.f64 	%fd303, %fd41, 0d4000000000000000;
	{
	.reg .b32 %temp; 
	mov.b64 	{%temp, %r230}, %fd303;
	}
	and.b32  	%r231, %r230, 2146435072;
	setp.ne.s32 	%p122, %r231, 2146435072;
	@%p122 bra 	$L__BB0_127;
	setp.nan.f64 	%p123, %fd41, %fd41;
	@%p123 bra 	$L__BB0_126;
	setp.neu.f64 	%p124, %fd42, 0d7FF0000000000000;
	@%p124 bra 	$L__BB0_127;
	or.b32  	%r232, %r37, -2147483648;
	selp.b32 	%r233, %r232, %r37, %p1;
	selp.b32 	%r234, %r233, %r37, %p120;
	mov.b32 	%r235, 0;
	mov.b64 	%fd399, {%r235, %r234};
	bra.uni 	$L__BB0_127;
$L__BB0_126:
	mov.f64 	%fd304, 0d4000000000000000;
	add.rn.f64 	%fd399, %fd41, %fd304;
$L__BB0_127:
	setp.eq.f64 	%p126, %fd41, 0d3FF0000000000000;
	selp.f64 	%fd305, 0d3FF0000000000000, %fd399, %p126;
	add.f64 	%fd400, %fd34, %fd305;
	add.s64 	%rd411, %rd411, 16;
	add.s64 	%rd412, %rd138, 1;
	and.b64  	%rd413, %rd160, -2;
	setp.ne.s64 	%p127, %rd412, %rd413;
	@%p127 bra 	$L__BB0_109;
$L__BB0_128:
	and.b64  	%rd315, %rd160, 1;
	setp.eq.b64 	%p128, %rd315, 1;
	not.pred 	%p129, %p128;
	@%p129 bra 	$L__BB0_139;
	cvt.rn.f64.u64 	%fd306, %rd413;
	div.rn.f64 	%fd307, %fd306, %fd20;
	fma.rn.f64 	%fd50, %fd18, %fd307, %fd19;
	abs.f64 	%fd51, %fd50;
	setp.eq.f64 	%p130, %fd51, 0d7FF0000000000000;
	@%p130 bra 	$L__BB0_132;
	mul.f64 	%fd308, %fd50, 0d3FE45F306DC9C883;
	cvt.rni.s32.f64 	%r367, %fd308;
	cvt.rn.f64.s32 	%fd309, %r367;
	fma.rn.f64 	%fd310, %fd309, 0dBFF921FB54442D18, %fd50;
	fma.rn.f64 	%fd311, %fd309, 0dBC91A62633145C00, %fd310;
	fma.rn.f64 	%fd402, %fd309, 0dB97B839A252049C0, %fd311;
	setp.ltu.f64 	%p131, %fd51, 0d41E0000000000000;
	@%p131 bra 	$L__BB0_133;
	{ // callseq 6, 0
	.param .b64 param0;
	st.param.f64 	[param0], %fd50;
	.param .align 16 .b8 retval0[16];
	call.uni (retval0), 
	__internal_trig_reduction_slowpathd, 
	(
	param0
	);
	ld.param.f64 	%fd402, [retval0];
	ld.param.b32 	%r367, [retval0+8];
	} // callseq 6
	bra.uni 	$L__BB0_133;
$L__BB0_132:
	mov.f64 	%fd313, 0d0000000000000000;
	mul.rn.f64 	%fd402, %fd50, %fd313;
	mov.b32 	%r367, 0;
$L__BB0_133:
	ld.param.u64 	%rd356, [_Z10runDEagentmmddmPdS_mS_mmiS__param_6];
	setp.lt.s32 	%p132, %r35, 0;
	setp.eq.s32 	%p133, %r36, 1062207488;
	shl.b32 	%r238, %r367, 6;
	cvt.u64.u32 	%rd316, %r238;
	and.b64  	%rd317, %rd316, 64;
	mov.u64 	%rd318, __cudart_sin_cos_coeffs;
	add.s64 	%rd319, %rd318, %rd317;
	mul.rn.f64 	%fd314, %fd402, %fd402;
	and.b32  	%r239, %r367, 1;
	setp.eq.b32 	%p135, %r239, 1;
	selp.f64 	%fd315, 0dBDA8FF8320FD8164, 0d3DE5DB65F9785EBA, %p135;
	ld.global.nc.v2.f64 	{%fd316, %fd317}, [%rd319];
	fma.rn.f64 	%fd318, %fd315, %fd314, %fd316;
	fma.rn.f64 	%fd319, %fd318, %fd314, %fd317;
	ld.global.nc.v2.f64 	{%fd320, %fd321}, [%rd319+16];
	fma.rn.f64 	%fd322, %fd319, %fd314, %fd320;
	fma.rn.f64 	%fd323, %fd322, %fd314, %fd321;
	ld.global.nc.v2.f64 	{%fd324, %fd325}, [%rd319+32];
	fma.rn.f64 	%fd326, %fd323, %fd314, %fd324;
	fma.rn.f64 	%fd327, %fd326, %fd314, %fd325;
	fma.rn.f64 	%fd328, %fd327, %fd402, %fd402;
	fma.rn.f64 	%fd329, %fd327, %fd314, 0d3FF0000000000000;
	selp.f64 	%fd330, %fd329, %fd328, %p135;
	and.b32  	%r240, %r367, 2;
	setp.eq.s32 	%p136, %r240, 0;
	mov.f64 	%fd331, 0d0000000000000000;
	sub.f64 	%fd332, %fd331, %fd330;
	selp.f64 	%fd333, %fd330, %fd332, %p136;
	mul.f64 	%fd334, %fd17, %fd333;
	cvta.to.global.u64 	%rd320, %rd356;
	shl.b64 	%rd321, %rd413, 3;
	add.s64 	%rd322, %rd320, %rd321;
	ld.global.f64 	%fd335, [%rd322];
	sub.f64 	%fd56, %fd334, %fd335;
	{
	.reg .b32 %temp; 
	mov.b64 	{%temp, %r49}, %fd56;
	}
	abs.f64 	%fd57, %fd56;
	{ // callseq 7, 0
	.param .b64 param0;
	st.param.f64 	[param0], %fd57;
	.param .b64 retval0;
	call.uni (retval0), 
	__internal_accurate_pow, 
	(
	param0
	);
	ld.param.f64 	%fd336, [retval0];
	} // callseq 7
	setp.lt.s32 	%p137, %r49, 0;
	neg.f64 	%fd338, %fd336;
	selp.f64 	%fd339, %fd338, %fd336, %p133;
	selp.f64 	%fd340, %fd339, %fd336, %p137;
	setp.eq.f64 	%p138, %fd56, 0d0000000000000000;
	selp.b32 	%r241, %r49, 0, %p133;
	or.b32  	%r242, %r241, 2146435072;
	selp.b32 	%r243, %r242, %r241, %p132;
	mov.b32 	%r244, 0;
	mov.b64 	%fd341, {%r244, %r243};
	selp.f64 	%fd403, %fd341, %fd340, %p138;
	add.f64 	%fd342, %fd56, 0d4000000000000000;
	{
	.reg .b32 %temp; 
	mov.b64 	{%temp, %r245}, %fd342;
	}
	and.b32  	%r246, %r245, 2146435072;
	setp.ne.s32 	%p139, %r246, 2146435072;
	@%p139 bra 	$L__BB0_138;
	setp.nan.f64 	%p140, %fd56, %fd56;
	@%p140 bra 	$L__BB0_137;
	setp.neu.f64 	%p141, %fd57, 0d7FF0000000000000;
	@%p141 bra 	$L__BB0_138;
	setp.lt.s32 	%p142, %r49, 0;
	or.b32  	%r247, %r37, -2147483648;
	selp.b32 	%r248, %r247, %r37, %p1;
	selp.b32 	%r249, %r248, %r37, %p142;
	mov.b32 	%r250, 0;
	mov.b64 	%fd403, {%r250, %r249};
	bra.uni 	$L__BB0_138;
$L__BB0_137:
	mov.f64 	%fd343, 0d4000000000000000;
	add.rn.f64 	%fd403, %fd56, %fd343;
$L__BB0_138:
	setp.eq.f64 	%p143, %fd56, 0d3FF0000000000000;
	selp.f64 	%fd344, 0d3FF0000000000000, %fd403, %p143;
	add.f64 	%fd400, %fd400, %fd344;
$L__BB0_139:
	add.s64 	%rd143, %rd158, 1;
	shl.b32 	%r50, %r32, 3;
	add.s32 	%r251, %r34, %r50;
	st.shared.f64 	[%r251], %fd400;
	bar.sync 	0;
	setp.ne.s32 	%p144, %r2, 0;
	@%p144 bra 	$L__BB0_165;
	setp.lt.u32 	%p145, %r1, 2;
	mov.u32 	%r377, agents_local;
	@%p145 bra 	$L__BB0_153;
	add.s32 	%r51, %r1, -1;
	add.s32 	%r256, %r1, -2;
	and.b32  	%r52, %r51, 7;
	setp.lt.u32 	%p146, %r256, 7;
	mov.u32 	%r377, agents_local;
	mov.b32 	%r372, 1;
	@%p146 bra 	$L__BB0_145;
	and.b32  	%r259, %r51, -8;
	neg.s32 	%r380, %r259;
	add.s32 	%r54, %r50, 8;
	shl.b32 	%r55, %r32, 6;
	add.s32 	%r56, %r55, 64;
	mul.lo.s32 	%r57, %r32, 24;
	shl.b32 	%r58, %r32, 5;
	mul.lo.s32 	%r59, %r32, 40;
	mul.lo.s32 	%r60, %r32, 48;
	mul.lo.s32 	%r61, %r32, 56;
	mad.lo.s32 	%r62, %r32, 72, 64;
	shl.b32 	%r63, %r32, 4;
	mov.b32 	%r379, 0;
	mov.u32 	%r378, agents_local;
	mov.u32 	%r377, %r378;
$L__BB0_143:
	.pragma "nounroll";
	add.s32 	%r260, %r378, %r63;
	ld.shared.f64 	%fd345, [%r260+8];
	add.s32 	%r262, %r377, %r50;
	ld.shared.f64 	%fd346, [%r262];
	setp.lt.f64 	%p147, %fd345, %fd346;
	add.s32 	%r263, %r378, %r54;
	selp.b32 	%r264, %r263, %r377, %p147;
	add.s32 	%r265, %r378, %r57;
	ld.shared.f64 	%fd347, [%r265+16];
	add.s32 	%r266, %r264, %r50;
	ld.shared.f64 	%fd348, [%r266];
	setp.lt.f64 	%p148, %fd347, %fd348;
	add.s32 	%r267, %r260, 16;
	selp.b32 	%r268, %r267, %r264, %p148;
	add.s32 	%r269, %r378, %r58;
	ld.shared.f64 	%fd349, [%r269+24];
	add.s32 	%r270, %r268, %r50;
	ld.shared.f64 	%fd350, [%r270];
	setp.lt.f64 	%p149, %fd349, %fd350;
	add.s32 	%r271, %r265, 24;
	selp.b32 	%r272, %r271, %r268, %p149;
	add.s32 	%r273, %r378, %r59;
	ld.shared.f64 	%fd351, [%r273+32];
	add.s32 	%r274, %r272, %r50;
	ld.shared.f64 	%fd352, [%r274];
	setp.lt.f64 	%p150, %fd351, %fd352;
	add.s32 	%r275, %r269, 32;
	selp.b32 	%r276, %r275, %r272, %p150;
	add.s32 	%r277, %r378, %r60;
	ld.shared.f64 	%fd353, [%r277+40];
	add.s32 	%r278, %r276, %r50;
	ld.shared.f64 	%fd354, [%r278];
	setp.lt.f64 	%p151, %fd353, %fd354;
	add.s32 	%r279, %r273, 40;
	selp.b32 	%r280, %r279, %r276, %p151;
	add.s32 	%r281, %r378, %r61;
	ld.shared.f64 	%fd355, [%r281+48];
	add.s32 	%r282, %r280, %r50;
	ld.shared.f64 	%fd356, [%r282];
	setp.lt.f64 	%p152, %fd355, %fd356;
	add.s32 	%r283, %r277, 48;
	selp.b32 	%r284, %r283, %r280, %p152;
	add.s32 	%r285, %r378, %r55;
	ld.shared.f64 	%fd357, [%r285+56];
	add.s32 	%r286, %r284, %r50;
	ld.shared.f64 	%fd358, [%r286];
	setp.lt.f64 	%p153, %fd357, %fd358;
	add.s32 	%r287, %r281, 56;
	selp.b32 	%r288, %r287, %r284, %p153;
	add.s32 	%r289, %r378, %r62;
	ld.shared.f64 	%fd359, [%r289];
	add.s32 	%r290, %r288, %r50;
	ld.shared.f64 	%fd360, [%r290];
	setp.lt.f64 	%p154, %fd359, %fd360;
	add.s32 	%r291, %r285, 64;
	selp.b32 	%r377, %r291, %r288, %p154;
	add.s32 	%r380, %r380, 8;
	add.s32 	%r379, %r379, 8;
	add.s32 	%r378, %r378, %r56;
	setp.eq.s32 	%p155, %r380, 0;
	@%p155 bra 	$L__BB0_144;
	bra.uni 	$L__BB0_143;
$L__BB0_144:
	add.s32 	%r372, %r379, 1;
$L__BB0_145:
	setp.eq.s32 	%p156, %r52, 0;
	@%p156 bra 	$L__BB0_153;
	and.b32  	%r68, %r51, 3;
	setp.lt.u32 	%p157, %r52, 4;
	@%p157 bra 	$L__BB0_148;
	cvt.u64.u32 	%rd323, %r372;
	cvt.u32.u64 	%r293, %rd158;
	cvt.u32.u64 	%r294, %rd143;
	cvt.u32.u64 	%r295, %rd323;
	mad.lo.s32 	%r296, %r294, %r295, %r293;
	shl.b32 	%r297, %r296, 3;
	mov.u32 	%r298, agents_local;
	add.s32 	%r299, %r298, %r297;
	ld.shared.f64 	%fd361, [%r299];
	add.s32 	%r301, %r377, %r50;
	ld.shared.f64 	%fd362, [%r301];
	setp.lt.f64 	%p158, %fd361, %fd362;
	mul.lo.s32 	%r302, %r372, %r33;
	shl.b32 	%r303, %r302, 3;
	add.s32 	%r304, %r298, %r303;
	selp.b32 	%r305, %r304, %r377, %p158;
	shl.b32 	%r306, %r33, 3;
	add.s32 	%r307, %r299, %r306;
	ld.shared.f64 	%fd363, [%r307];
	add.s32 	%r308, %r305, %r50;
	ld.shared.f64 	%fd364, [%r308];
	setp.lt.f64 	%p159, %fd363, %fd364;
	add.s32 	%r309, %r299, 8;
	selp.b32 	%r310, %r309, %r305, %p159;
	add.s32 	%r311, %r307, %r306;
	ld.shared.f64 	%fd365, [%r311];
	add.s32 	%r312, %r310, %r50;
	ld.shared.f64 	%fd366, [%r312];
	setp.lt.f64 	%p160, %fd365, %fd366;
	add.s32 	%r313, %r307, 8;
	selp.b32 	%r314, %r313, %r310, %p160;
	add.s32 	%r315, %r311, %r306;
	ld.shared.f64 	%fd367, [%r315];
	add.s32 	%r316, %r314, %r50;
	ld.shared.f64 	%fd368, [%r316];
	setp.lt.f64 	%p161, %fd367, %fd368;
	add.s32 	%r317, %r311, 8;
	selp.b32 	%r377, %r317, %r314, %p161;
	add.s32 	%r372, %r372, 4;
$L__BB0_148:
	setp.eq.s32 	%p162, %r68, 0;
	@%p162 bra 	$L__BB0_153;
	setp.eq.s32 	%p163, %r68, 1;
	@%p163 bra 	$L__BB0_151;
	cvt.u64.u32 	%rd324, %r372;
	cvt.u32.u64 	%r319, %rd158;
	cvt.u32.u64 	%r320, %rd143;
	cvt.u32.u64 	%r321, %rd324;
	mad.lo.s32 	%r322, %r320, %r321, %r319;
	shl.b32 	%r323, %r322, 3;
	mov.u32 	%r324, agents_local;
	add.s32 	%r325, %r324, %r323;
	ld.shared.f64 	%fd369, [%r325];
	add.s32 	%r327, %r377, %r50;
	ld.shared.f64 	%fd370, [%r327];
	setp.lt.f64 	%p164, %fd369, %fd370;
	mul.lo.s32 	%r328, %r372, %r33;
	shl.b32 	%r329, %r328, 3;
	add.s32 	%r330, %r324, %r329;
	selp.b32 	%r331, %r330, %r377, %p164;
	shl.b32 	%r332, %r33, 3;
	add.s32 	%r333, %r325, %r332;
	ld.shared.f64 	%fd371, [%r333];
	add.s32 	%r334, %r331, %r50;
	ld.shared.f64 	%fd372, [%r334];
	setp.lt.f64 	%p165, %fd371, %fd372;
	add.s32 	%r335, %r325, 8;
	selp.b32 	%r377, %r335, %r331, %p165;
	add.s32 	%r372, %r372, 2;
$L__BB0_151:
	and.b32  	%r336, %r51, 1;
	setp.eq.b32 	%p166, %r336, 1;
	not.pred 	%p167, %p166;
	@%p167 bra 	$L__BB0_153;
	cvt.u64.u32 	%rd325, %r372;
	cvt.u32.u64 	%r337, %rd158;
	cvt.u32.u64 	%r338, %rd143;
	cvt.u32.u64 	%r339, %rd325;
	mad.lo.s32 	%r340, %r338, %r339, %r337;
	shl.b32 	%r341, %r340, 3;
	mov.u32 	%r342, agents_local;
	add.s32 	%r343, %r342, %r341;
	ld.shared.f64 	%fd373, [%r343];
	add.s32 	%r345, %r377, %r50;
	ld.shared.f64 	%fd374, [%r345];
	setp.lt.f64 	%p168, %fd373, %fd374;
	mul.lo.s32 	%r346, %r372, %r33;
	shl.b32 	%r347, %r346, 3;
	add.s32 	%r348, %r342, %r347;
	selp.b32 	%r377, %r348, %r377, %p168;
$L__BB0_153:
	setp.eq.s64 	%p169, %rd143, 0;
	@%p169 bra 	$L__BB0_165;
	mul.lo.s64 	%rd144, %rd143, %rd4;
	and.b64  	%rd145, %rd143, 7;
	setp.lt.u64 	%p170, %rd158, 7;
	mov.b64 	%rd416, 0;
	@%p170 bra 	$L__BB0_157;
	and.b64  	%rd416, %rd143, -8;
	neg.s64 	%rd147, %rd416;
	shl.b64 	%rd328, %rd144, 3;
	add.s64 	%rd414, %rd1, %rd328;
	add.s32 	%r382, %r377, 32;
	mov.b64 	%rd415, 0;
$L__BB0_156:
	.pragma "nounroll";
	ld.shared.f64 	%fd375, [%r382+-32];
	st.global.f64 	[%rd414], %fd375;
	ld.shared.f64 	%fd376, [%r382+-24];
	and.b64  	%rd329, %rd415, 4294967288;
	add.s64 	%rd330, %rd144, %rd329;
	shl.b64 	%rd331, %rd330, 3;
	add.s64 	%rd332, %rd1, %rd331;
	st.global.f64 	[%rd332+8], %fd376;
	ld.shared.f64 	%fd377, [%r382+-16];
	st.global.f64 	[%rd332+16], %fd377;
	ld.shared.f64 	%fd378, [%r382+-8];
	st.global.f64 	[%rd332+24], %fd378;
	ld.shared.f64 	%fd379, [%r382];
	st.global.f64 	[%rd332+32], %fd379;
	ld.shared.f64 	%fd380, [%r382+8];
	st.global.f64 	[%rd332+40], %fd380;
	ld.shared.f64 	%fd381, [%r382+16];
	st.global.f64 	[%rd332+48], %fd381;
	ld.shared.f64 	%fd382, [%r382+24];
	st.global.f64 	[%rd332+56], %fd382;
	add.s64 	%rd415, %rd415, 8;
	add.s64 	%rd333, %rd147, %rd415;
	add.s64 	%rd414, %rd414, 64;
	add.s32 	%r382, %r382, 64;
	setp.ne.s64 	%p171, %rd333, 0;
	@%p171 bra 	$L__BB0_156;
$L__BB0_157:
	setp.eq.s64 	%p172, %rd145, 0;
	@%p172 bra 	$L__BB0_165;
	setp.lt.u64 	%p173, %rd145, 4;
	@%p173 bra 	$L__BB0_160;
	cvt.u32.u64 	%r349, %rd416;
	shl.b32 	%r350, %r349, 3;
	add.s32 	%r351, %r377, %r350;
	ld.shared.f64 	%fd383, [%r351];
	add.s64 	%rd334, %rd416, %rd144;
	shl.b64 	%rd335, %rd334, 3;
	add.s64 	%rd336, %rd1, %rd335;
	st.global.f64 	[%rd336], %fd383;
	ld.shared.f64 	%fd384, [%r351+8];
	and.b64  	%rd337, %rd416, 4294967295;
	add.s64 	%rd338, %rd144, %rd337;
	shl.b64 	%rd339, %rd338, 3;
	add.s64 	%rd340, %rd1, %rd339;
	st.global.f64 	[%rd340+8], %fd384;
	ld.shared.f64 	%fd385, [%r351+16];
	st.global.f64 	[%rd340+16], %fd385;
	ld.shared.f64 	%fd386, [%r351+24];
	st.global.f64 	[%rd340+24], %fd386;
	add.s64 	%rd341, %rd416, 4;
	and.b64  	%rd416, %rd341, 4294967295;
$L__BB0_160:
	and.b64  	%rd342, %rd143, 3;
	setp.eq.s64 	%p174, %rd342, 0;
	@%p174 bra 	$L__BB0_165;
	setp.eq.s64 	%p175, %rd342, 1;
	@%p175 bra 	$L__BB0_163;
	cvt.u32.u64 	%r352, %rd416;
	shl.b32 	%r353, %r352, 3;
	add.s32 	%r354, %r377, %r353;
	ld.shared.f64 	%fd387, [%r354];
	add.s64 	%rd343, %rd416, %rd144;
	shl.b64 	%rd344, %rd343, 3;
	add.s64 	%rd345, %rd1, %rd344;
	st.global.f64 	[%rd345], %fd387;
	ld.shared.f64 	%fd388, [%r354+8];
	and.b64  	%rd346, %rd416, 4294967295;
	add.s64 	%rd347, %rd144, %rd346;
	shl.b64 	%rd348, %rd347, 3;
	add.s64 	%rd349, %rd1, %rd348;
	st.global.f64 	[%rd349+8], %fd388;
	add.s64 	%rd350, %rd416, 2;
	and.b64  	%rd416, %rd350, 4294967295;
$L__BB0_163:
	and.b64  	%rd351, %rd158, 1;
	setp.eq.b64 	%p176, %rd351, 1;
	@%p176 bra 	$L__BB0_165;
	cvt.u32.u64 	%r355, %rd416;
	shl.b32 	%r356, %r355, 3;
	add.s32 	%r357, %r377, %r356;
	ld.shared.f64 	%fd389, [%r357];
	add.s64 	%rd352, %rd416, %rd144;
	shl.b64 	%rd353, %rd352, 3;
	add.s64 	%rd354, %rd1, %rd353;
	st.global.f64 	[%rd354], %fd389;
$L__BB0_165:
	bar.sync 	0;
	ret;

}
.func  (.param .align 16 .b8 func_retval0[16]) __internal_trig_reduction_slowpathd(
	.param .b64 __internal_trig_reduction_slowpathd_param_0
)
{
	.local .align 8 .b8 	__local_depot1[40];
	.reg .b64 	%SP;
	.reg .b64 	%SPL;
	.reg .pred 	%p<10>;
	.reg .b32 	%r<47>;
	.reg .b64 	%rd<74>;
	.reg .b64 	%fd<5>;

	mov.u64 	%SPL, __local_depot1;
	ld.param.f64 	%fd4, [__internal_trig_reduction_slowpathd_param_0];
	add.u64 	%rd1, %SPL, 0;
	{
	.reg .b32 %temp; 
	mov.b64 	{%temp, %r1}, %fd4;
	}
	shr.u32 	%r2, %r1, 20;
	and.b32  	%r3, %r2, 2047;
	setp.eq.s32 	%p1, %r3, 2047;
	mov.b32 	%r46, 0;
	@%p1 bra 	$L__BB1_9;
	add.s32 	%r20, %r3, -1024;
	mov.b64 	%rd20, %fd4;
	shl.b64 	%rd2, %rd20, 11;
	shr.u32 	%r4, %r20, 6;
	sub.s32 	%r45, 15, %r4;
	sub.s32 	%r21, 19, %r4;
	setp.lt.u32 	%p2, %r20, 128;
	selp.b32 	%r6, 18, %r21, %p2;
	setp.ge.s32 	%p3, %r45, %r6;
	mov.b64 	%rd70, 0;
	@%p3 bra 	$L__BB1_4;
	add.s32 	%r23, %r6, %r4;
	neg.s32 	%r43, %r23;
	or.b64  	%rd3, %rd2, -9223372036854775808;
	mov.b64 	%rd70, 0;
	mov.b32 	%r42, 0;
	mov.u64 	%rd25, __cudart_i2opi_d;
	mov.u32 	%r44, %r45;
$L__BB1_3:
	.pragma "nounroll";
	mul.wide.s32 	%rd22, %r42, 8;
	add.s64 	%rd23, %rd1, %rd22;
	mul.wide.s32 	%rd24, %r44, 8;
	add.s64 	%rd26, %rd25, %rd24;
	ld.global.nc.u64 	%rd27, [%rd26];
	{
	.reg .u32 %r0, %r1, %r2, %r3, %alo, %ahi, %blo, %bhi, %clo, %chi;
	mov.b64 	{%alo,%ahi}, %rd27;
	mov.b64 	{%blo,%bhi}, %rd3;
	mov.b64 	{%clo,%chi}, %rd70;
	mad.lo.cc.u32 	%r0, %alo, %blo, %clo;
	madc.hi.cc.u32 	%r1, %alo, %blo, %chi;
	madc.hi.u32 	%r2, %alo, %bhi, 0;
	mad.lo.cc.u32 	%r1, %alo, %bhi, %r1;
	madc.hi.cc.u32 	%r2, %ahi, %blo, %r2;
	madc.hi.u32 	%r3, %ahi, %bhi, 0;
	mad.lo.cc.u32 	%r1, %ahi, %blo, %r1;
	madc.lo.cc.u32 	%r2, %ahi, %bhi, %r2;
	addc.u32 	%r3, %r3, 0;
	mov.b64 	%rd28, {%r0,%r1};
	mov.b64 	%rd70, {%r2,%r3};
	}
	st.local.u64 	[%rd23], %rd28;
	add.s32 	%r44, %r44, 1;
	add.s32 	%r43, %r43, 1;
	add.s32 	%r42, %r42, 1;
	setp.ne.s32 	%p4, %r43, -15;
	mov.u32 	%r45, %r6;
	@%p4 bra 	$L__BB1_3;
$L__BB1_4:
	cvt.s64.s32 	%rd29, %r45;
	cvt.u64.u32 	%rd30, %r4;
	add.s64 	%rd31, %rd30, %rd29;
	shl.b64 	%rd32, %rd31, 3;
	add.s64 	%rd33, %rd1, %rd32;
	st.local.u64 	[%rd33+-120], %rd70;
	and.b32  	%r15, %r2, 63;
	ld.local.u64 	%rd72, [%rd1+16];
	ld.local.u64 	%rd71, [%rd1+24];
	setp.eq.s32 	%p5, %r15, 0;
	@%p5 bra 	$L__BB1_6;
	shl.b64 	%rd34, %rd71, %r15;
	shr.u64 	%rd35, %rd72, 1;
	xor.b32  	%r24, %r15, 63;
	shr.u64 	%rd36, %rd35, %r24;
	or.b64  	%rd71, %rd34, %rd36;
	ld.local.u64 	%rd37, [%rd1+8];
	shl.b64 	%rd38, %rd72, %r15;
	shr.u64 	%rd39, %rd37, 1;
	shr.u64 	%rd40, %rd39, %r24;
	or.b64  	%rd72, %rd38, %rd40;
$L__BB1_6:
	and.b32  	%r25, %r1, -2147483648;
	shr.u64 	%rd41, %rd71, 62;
	cvt.u32.u64 	%r26, %rd41;
	mov.b64 	{%r27, %r28}, %rd71;
	mov.b64 	{%r29, %r30}, %rd72;
	shf.l.wrap.b32 	%r31, %r30, %r27, 2;
	shf.l.wrap.b32 	%r32, %r27, %r28, 2;
	mov.b64 	%rd42, {%r31, %r32};
	shl.b64 	%rd43, %rd72, 2;
	shr.u64 	%rd44, %rd42, 63;
	cvt.u32.u64 	%r33, %rd44;
	add.s32 	%r34, %r33, %r26;
	setp.eq.s32 	%p6, %r25, 0;
	neg.s32 	%r35, %r34;
	selp.b32 	%r46, %r34, %r35, %p6;
	setp.gt.s64 	%p7, %rd42, -1;
	mov.b64 	%rd45, 0;
	{
	.reg .u32 %r0, %r1, %r2, %r3, %a0, %a1, %a2, %a3, %b0, %b1, %b2, %b3;
	mov.b64 	{%a0,%a1}, %rd45;
	mov.b64 	{%a2,%a3}, %rd45;
	mov.b64 	{%b0,%b1}, %rd43;
	mov.b64 	{%b2,%b3}, %rd42;
	sub.cc.u32 	%r0, %a0, %b0;
	subc.cc.u32 	%r1, %a1, %b1;
	subc.cc.u32 	%r2, %a2, %b2;
	subc.u32 	%r3, %a3, %b3;
	mov.b64 	%rd46, {%r0,%r1};
	mov.b64 	%rd47, {%r2,%r3};
	}
	xor.b32  	%r36, %r25, -2147483648;
	selp.b64 	%rd73, %rd42, %rd47, %p7;
	selp.b64 	%rd14, %rd43, %rd46, %p7;
	selp.b32 	%r17, %r25, %r36, %p7;
	clz.b64 	%r37, %rd73;
	cvt.u64.u32 	%rd15, %r37;
	setp.eq.s32 	%p8, %r37, 0;
	@%p8 bra 	$L__BB1_8;
	cvt.u32.u64 	%r38, %rd15;
	and.b32  	%r39, %r38, 63;
	shl.b64 	%rd48, %rd73, %r39;
	shr.u64 	%rd49, %rd14, 1;
	not.b32 	%r40, %r38;
	and.b32  	%r41, %r40, 63;
	shr.u64 	%rd50, %rd49, %r41;
	or.b64  	%rd73, %rd48, %rd50;
$L__BB1_8:
	mov.b64 	%rd51, -3958705157555305931;
	{
	.reg .u32 %r0, %r1, %r2, %r3, %alo, %ahi, %blo, %bhi;
	mov.b64 	{%alo,%ahi}, %rd73;
	mov.b64 	{%blo,%bhi}, %rd51;
	mul.lo.u32 	%r0, %alo, %blo;
	mul.hi.u32 	%r1, %alo, %blo;
	mad.lo.cc.u32 	%r1, %alo, %bhi, %r1;
	madc.hi.u32 	%r2, %alo, %bhi, 0;
	mad.lo.cc.u32 	%r1, %ahi, %blo, %r1;
	madc.hi.cc.u32 	%r2, %ahi, %blo, %r2;
	madc.hi.u32 	%r3, %ahi, %bhi, 0;
	mad.lo.cc.u32 	%r2, %ahi, %bhi, %r2;
	addc.u32 	%r3, %r3, 0;
	mov.b64 	%rd52, {%r0,%r1};
	mov.b64 	%rd53, {%r2,%r3};
	}
	setp.gt.s64 	%p9, %rd53, 0;
	{
	.reg .u32 %r0, %r1, %r2, %r3, %a0, %a1, %a2, %a3, %b0, %b1, %b2, %b3;
	mov.b64 	{%a0,%a1}, %rd52;
	mov.b64 	{%a2,%a3}, %rd53;
	mov.b64 	{%b0,%b1}, %rd52;
	mov.b64 	{%b2,%b3}, %rd53;
	add.cc.u32 	%r0, %a0, %b0;
	addc.cc.u32 	%r1, %a1, %b1;
	addc.cc.u32 	%r2, %a2, %b2;
	addc.u32 	%r3, %a3, %b3;
	mov.b64 	%rd54, {%r0,%r1};
	mov.b64 	%rd55, {%r2,%r3};
	}
	selp.b64 	%rd56, %rd55, %rd53, %p9;
	selp.s64 	%rd57, -1, 0, %p9;
	sub.s64 	%rd58, %rd57, %rd15;
	cvt.u64.u32 	%rd59, %r17;
	shl.b64 	%rd60, %rd59, 32;
	add.s64 	%rd61, %rd56, 1;
	shr.u64 	%rd62, %rd61, 10;
	add.s64 	%rd63, %rd62, 1;
	shr.u64 	%rd64, %rd63, 1;
	shl.b64 	%rd65, %rd58, 52;
	add.s64 	%rd66, %rd65, %rd64;
	add.s64 	%rd67, %rd66, 4602678819172646912;
	or.b64  	%rd68, %rd67, %rd60;
	mov.b64 	%fd4, %rd68;
$L__BB1_9:
	st.param.f64 	[func_retval0], %fd4;
	st.param.b32 	[func_retval0+8], %r46;
	ret;

}
.func  (.param .b64 func_retval0) __internal_accurate_pow(
	.param .b64 __internal_accurate_pow_param_0
)
{
	.reg .pred 	%p<8>;
	.reg .b32 	%r<49>;
	.reg .b32 	%f<3>;
	.reg .b64 	%fd<109>;

	ld.param.f64 	%fd10, [__internal_accurate_pow_param_0];
	{
	.reg .b32 %temp; 
	mov.b64 	{%temp, %r46}, %fd10;
	}
	{
	.reg .b32 %temp; 
	mov.b64 	{%r45, %temp}, %fd10;
	}
	shr.u32 	%r47, %r46, 20;
	setp.gt.u32 	%p1, %r46, 1048575;
	@%p1 bra 	$L__BB2_2;
	mul.f64 	%fd11, %fd10, 0d4350000000000000;
	{
	.reg .b32 %temp; 
	mov.b64 	{%temp, %r46}, %fd11;
	}
	{
	.reg .b32 %temp; 
	mov.b64 	{%r45, %temp}, %fd11;
	}
	shr.u32 	%r16, %r46, 20;
	add.s32 	%r47, %r16, -54;
$L__BB2_2:
	add.s32 	%r48, %r47, -1023;
	and.b32  	%r17, %r46, -2146435073;
	or.b32  	%r18, %r17, 1072693248;
	mov.b64 	%fd107, {%r45, %r18};
	setp.lt.u32 	%p2, %r18, 1073127583;
	@%p2 bra 	$L__BB2_4;
	{
	.reg .b32 %temp; 
	mov.b64 	{%r19, %temp}, %fd107;
	}
	{
	.reg .b32 %temp; 
	mov.b64 	{%temp, %r20}, %fd107;
	}
	add.s32 	%r21, %r20, -1048576;
	mov.b64 	%fd107, {%r19, %r21};
	add.s32 	%r48, %r47, -1022;
$L__BB2_4:
	add.f64 	%fd12, %fd107, 0dBFF0000000000000;
	add.f64 	%fd13, %fd107, 0d3FF0000000000000;
	rcp.approx.ftz.f64 	%fd14, %fd13;
	neg.f64 	%fd15, %fd13;
	fma.rn.f64 	%fd16, %fd15, %fd14, 0d3FF0000000000000;
	fma.rn.f64 	%fd17, %fd16, %fd16, %fd16;
	fma.rn.f64 	%fd18, %fd17, %fd14, %fd14;
	mul.f64 	%fd19, %fd12, %fd18;
	fma.rn.f64 	%fd20, %fd12, %fd18, %fd19;
	mul.f64 	%fd21, %fd20, %fd20;
	fma.rn.f64 	%fd22, %fd21, 0d3EB0F5FF7D2CAFE2, 0d3ED0F5D241AD3B5A;
	fma.rn.f64 	%fd23, %fd22, %fd21, 0d3EF3B20A75488A3F;
	fma.rn.f64 	%fd24, %fd23, %fd21, 0d3F1745CDE4FAECD5;
	fma.rn.f64 	%fd25, %fd24, %fd21, 0d3F3C71C7258A578B;
	fma.rn.f64 	%fd26, %fd25, %fd21, 0d3F6249249242B910;
	fma.rn.f64 	%fd27, %fd26, %fd21, 0d3F89999999999DFB;
	sub.f64 	%fd28, %fd12, %fd20;
	add.f64 	%fd29, %fd28, %fd28;
	neg.f64 	%fd30, %fd20;
	fma.rn.f64 	%fd31, %fd30, %fd12, %fd29;
	mul.f64 	%fd32, %fd18, %fd31;
	fma.rn.f64 	%fd33, %fd21, %fd27, 0d3FB5555555555555;
	mov.f64 	%fd34, 0d3FB5555555555555;
	sub.f64 	%fd35, %fd34, %fd33;
	fma.rn.f64 	%fd36, %fd21, %fd27, %fd35;
	add.f64 	%fd37, %fd36, 0dBC46A4CB00B9E7B0;
	add.f64 	%fd38, %fd33, %fd37;
	sub.f64 	%fd39, %fd33, %fd38;
	add.f64 	%fd40, %fd37, %fd39;
	mul.rn.f64 	%fd41, %fd20, %fd20;
	neg.f64 	%fd42, %fd41;
	fma.rn.f64 	%fd43, %fd20, %fd20, %fd42;
	{
	.reg .b32 %temp; 
	mov.b64 	{%r22, %temp}, %fd32;
	}
	{
	.reg .b32 %temp; 
	mov.b64 	{%temp, %r23}, %fd32;
	}
	add.s32 	%r24, %r23, 1048576;
	mov.b64 	%fd44, {%r22, %r24};
	fma.rn.f64 	%fd45, %fd20, %fd44, %fd43;
	mul.rn.f64 	%fd46, %fd41, %fd20;
	neg.f64 	%fd47, %fd46;
	fma.rn.f64 	%fd48, %fd41, %fd20, %fd47;
	fma.rn.f64 	%fd49, %fd41, %fd32, %fd48;
	fma.rn.f64 	%fd50, %fd45, %fd20, %fd49;
	mul.rn.f64 	%fd51, %fd38, %fd46;
	neg.f64 	%fd52, %fd51;
	fma.rn.f64 	%fd53, %fd38, %fd46, %fd52;
	fma.rn.f64 	%fd54, %fd38, %fd50, %fd53;
	fma.rn.f64 	%fd55, %fd40, %fd46, %fd54;
	add.f64 	%fd56, %fd51, %fd55;
	sub.f64 	%fd57, %fd51, %fd56;
	add.f64 	%fd58, %fd55, %fd57;
	add.f64 	%fd59, %fd20, %fd56;
	sub.f64 	%fd60, %fd20, %fd59;
	add.f64 	%fd61, %fd56, %fd60;
	add.f64 	%fd62, %fd58, %fd61;
	add.f64 	%fd63, %fd32, %fd62;
	add.f64 	%fd64, %fd59, %fd63;
	sub.f64 	%fd65, %fd59, %fd64;
	add.f64 	%fd66, %fd63, %fd65;
	xor.b32  	%r25, %r48, -2147483648;
	mov.b32 	%r26, 1127219200;
	mov.b64 	%fd67, {%r25, %r26};
	mov.b32 	%r27, -2147483648;
	mov.b64 	%fd68, {%r27, %r26};
	sub.f64 	%fd69, %fd67, %fd68;
	fma.rn.f64 	%fd70, %fd69, 0d3FE62E42FEFA39EF, %fd64;
	fma.rn.f64 	%fd71, %fd69, 0dBFE62E42FEFA39EF, %fd70;
	sub.f64 	%fd72, %fd71, %fd64;
	sub.f64 	%fd73, %fd66, %fd72;
	fma.rn.f64 	%fd74, %fd69, 0d3C7ABC9E3B39803F, %fd73;
	add.f64 	%fd75, %fd70, %fd74;
	sub.f64 	%fd76, %fd70, %fd75;
	add.f64 	%fd77, %fd74, %fd76;
	mov.f64 	%fd78, 0d4000000000000000;
	{
	.reg .b32 %temp; 
	mov.b64 	{%temp, %r28}, %fd78;
	}
	{
	.reg .b32 %temp; 
	mov.b64 	{%r29, %temp}, %fd78;
	}
	shl.b32 	%r30, %r28, 1;
	setp.gt.u32 	%p3, %r30, -33554433;
	and.b32  	%r31, %r28, -15728641;
	selp.b32 	%r32, %r31, %r28, %p3;
	mov.b64 	%fd79, {%r29, %r32};
	mul.rn.f64 	%fd80, %fd75, %fd79;
	neg.f64 	%fd81, %fd80;
	fma.rn.f64 	%fd82, %fd75, %fd79, %fd81;
	fma.rn.f64 	%fd83, %fd77, %fd79, %fd82;
	add.f64 	%fd4, %fd80, %fd83;
	sub.f64 	%fd84, %fd80, %fd4;
	add.f64 	%fd5, %fd83, %fd84;
	fma.rn.f64 	%fd85, %fd4, 0d3FF71547652B82FE, 0d4338000000000000;
	{
	.reg .b32 %temp; 
	mov.b64 	{%r13, %temp}, %fd85;
	}
	mov.f64 	%fd86, 0dC338000000000000;
	add.rn.f64 	%fd87, %fd85, %fd86;
	fma.rn.f64 	%fd88, %fd87, 0dBFE62E42FEFA39EF, %fd4;
	fma.rn.f64 	%fd89, %fd87, 0dBC7ABC9E3B39803F, %fd88;
	fma.rn.f64 	%fd90, %fd89, 0d3E5ADE1569CE2BDF, 0d3E928AF3FCA213EA;
	fma.rn.f64 	%fd91, %fd90, %fd89, 0d3EC71DEE62401315;
	fma.rn.f64 	%fd92, %fd91, %fd89, 0d3EFA01997C89EB71;
	fma.rn.f64 	%fd93, %fd92, %fd89, 0d3F2A01A014761F65;
	fma.rn.f64 	%fd94, %fd93, %fd89, 0d3F56C16C1852B7AF;
	fma.rn.f64 	%fd95, %fd94, %fd89, 0d3F81111111122322;
	fma.rn.f64 	%fd96, %fd95, %fd89, 0d3FA55555555502A1;
	fma.rn.f64 	%fd97, %fd96, %fd89, 0d3FC5555555555511;
	fma.rn.f64 	%fd98, %fd97, %fd89, 0d3FE000000000000B;
	fma.rn.f64 	%fd99, %fd98, %fd89, 0d3FF0000000000000;
	fma.rn.f64 	%fd100, %fd99, %fd89, 0d3FF0000000000000;
	{
	.reg .b32 %temp; 
	mov.b64 	{%r14, %temp}, %fd100;
	}
	{
	.reg .b32 %temp; 
	mov.b64 	{%temp, %r15}, %fd100;
	}
	shl.b32 	%r33, %r13, 20;
	add.s32 	%r34, %r33, %r15;
	mov.b64 	%fd108, {%r14, %r34};
	{
	.reg .b32 %temp; 
	mov.b64 	{%temp, %r35}, %fd4;
	}
	mov.b32 	%f2, %r35;
	abs.f32 	%f1, %f2;
	setp.lt.f32 	%p4, %f1, 0f4086232B;
	@%p4 bra 	$L__BB2_7;
	setp.lt.f64 	%p5, %fd4, 0d0000000000000000;
	add.f64 	%fd101, %fd4, 0d7FF0000000000000;
	selp.f64 	%fd108, 0d0000000000000000, %fd101, %p5;
	setp.geu.f32 	%p6, %f1, 0f40874800;
	@%p6 bra 	$L__BB2_7;
	shr.u32 	%r36, %r13, 31;
	add.s32 	%r37, %r13, %r36;
	shr.s32 	%r38, %r37, 1;
	shl.b32 	%r39, %r38, 20;
	add.s32 	%r40, %r15, %r39;
	mov.b64 	%fd102, {%r14, %r40};
	sub.s32 	%r41, %r13, %r38;
	shl.b32 	%r42, %r41, 20;
	add.s32 	%r43, %r42, 1072693248;
	mov.b32 	%r44, 0;
	mov.b64 	%fd103, {%r44, %r43};
	mul.f64 	%fd108, %fd103, %fd102;
$L__BB2_7:
	abs.f64 	%fd104, %fd108;
	setp.eq.f64 	%p7, %fd104, 0d7FF0000000000000;
	fma.rn.f64 	%fd105, %fd108, %fd5, %fd108;
	selp.f64 	%fd106, %fd108, %fd105, %p7;
	st.param.f64 	[func_retval0], %fd106;
	ret;

}


// ===== COMPILED SASS (sm_100) =====

	.target	sm_100

	.elftype	@"ET_EXEC"


//--------------------- .note.nv.tkinfo           --------------------------
	.section	.note.nv.tkinfo,"",@"SHT_NOTE"
	.sectionflags	@"SHF_NOTE_NV_TKINFO"
	.tkinfo
        /*0018*/ 	.word	0x00000002
        /*0030*/ 	.string	""
        /*0030*/ 	.string	"ptxas"
        /*0030*/ 	.string	"Cuda compilation tools, release 13.0, V13.0.88"
        /*0030*/ 	.string	"Build cuda_13.0.r13.0/compiler.36424714_0"
        /*0030*/ 	.string	"-arch sm_100 -m 64 "



//--------------------- .note.nv.cuinfo           --------------------------
	.section	.note.nv.cuinfo,"",@"SHT_NOTE"
	.sectionflags	@"SHF_NOTE_NV_CUINFO"
        /*0018*/ 	.short	0x0002
        /*001a*/ 	.short	0x0064
        /*001c*/ 	.short	0x0082
	.zero		2


//--------------------- .nv.info                  --------------------------
	.section	.nv.info,"",@"SHT_CUDA_INFO"
	.align	4


	//----- nvinfo : EIATTR_REGCOUNT
	.align		4
        /*0000*/ 	.byte	0x04, 0x2f
        /*0002*/ 	.short	(.L_4 - .L_3)
	.align		4
.L_3:
        /*0004*/ 	.word	index@(_Z10runDEagentmmddmPdS_mS_mmiS_)
        /*0008*/ 	.word	0x00000031


	//----- nvinfo : EIATTR_FRAME_SIZE
	.align		4
.L_4:
        /*000c*/ 	.byte	0x04, 0x11
        /*000e*/ 	.short	(.L_6 - .L_5)
	.align		4
.L_5:
        /*0010*/ 	.word	index@($_Z10runDEagentmmddmPdS_mS_mmiS_$__internal_trig_reduction_slowpathd)
        /*0014*/ 	.word	0x00000040


	//----- nvinfo : EIATTR_FRAME_SIZE
	.align		4
.L_6:
        /*0018*/ 	.byte	0x04, 0x11
        /*001a*/ 	.short	(.L_8 - .L_7)
	.align		4
.L_7:
        /*001c*/ 	.word	index@($_Z10runDEagentmmddmPdS_mS_mmiS_$__internal_accurate_pow)
        /*0020*/ 	.word	0x00000040


	//----- nvinfo : EIATTR_FRAME_SIZE
	.align		4
.L_8:
        /*0024*/ 	.byte	0x04, 0x11
        /*0026*/ 	.short	(.L_10 - .L_9)
	.align		4
.L_9:
        /*0028*/ 	.word	index@($__internal_1_$__cuda_sm20_rem_u64)
        /*002c*/ 	.word	0x00000040


	//----- nvinfo : EIATTR_FRAME_SIZE
	.align		4
.L_10:
        /*0030*/ 	.byte	0x04, 0x11
        /*0032*/ 	.short	(.L_12 - .L_11)
	.align		4
.L_11:
        /*0034*/ 	.word	index@($__internal_0_$__cuda_sm20_div_rn_f64_full)
        /*0038*/ 	.word	0x00000040


	//----- nvinfo : EIATTR_FRAME_SIZE
	.align		4
.L_12:
        /*003c*/ 	.byte	0x04, 0x11
        /*003e*/ 	.short	(.L_14 - .L_13)
	.align		4
.L_13:
        /*0040*/ 	.word	index@(_Z10runDEagentmmddmPdS_mS_mmiS_)
        /*0044*/ 	.word	0x00000040


	//----- nvinfo : EIATTR_MIN_STACK_SIZE
	.align		4
.L_14:
        /*0048*/ 	.byte	0x04, 0x12
        /*004a*/ 	.short	(.L_16 - .L_15)
	.align		4
.L_15:
        /*004c*/ 	.word	index@(_Z10runDEagentmmddmPdS_mS_mmiS_)
        /*0050*/ 	.word	0x00000040
.L_16:


//--------------------- .nv.compat                --------------------------
	.section	.nv.compat,"",@"SHT_CUDA_COMPAT_INFO"
	.align	4
        /*0000*/ 	.byte	0x02, 0x09, 0x00, 0x00, 0x02, 0x02, 0x01, 0x00, 0x02, 0x05, 0x05, 0x00, 0x03, 0x07, 0x01, 0x01
        /*0010*/ 	.byte	0x02, 0x03, 0x00, 0x00, 0x02, 0x06, 0x01, 0x00, 0x04, 0x0b, 0x08, 0x00, 0x01, 0x00, 0x00, 0x00
        /*0020*/ 	.byte	0x00, 0x00, 0x00, 0x00


//--------------------- .nv.info._Z10runDEagentmmddmPdS_mS_mmiS_ --------------------------
	.section	.nv.info._Z10runDEagentmmddmPdS_mS_mmiS_,"",@"SHT_CUDA_INFO"
	.sectionflags	@""
	.align	4


	//----- nvinfo : EIATTR_CUDA_API_VERSION
	.align		4
        /*0000*/ 	.byte	0x04, 0x37
        /*0002*/ 	.short	(.L_18 - .L_17)
.L_17:
        /*0004*/ 	.word	0x00000082


	//----- nvinfo : EIATTR_KPARAM_INFO
	.align		4
.L_18:
        /*0008*/ 	.byte	0x04, 0x17
        /*000a*/ 	.short	(.L_20 - .L_19)
.L_19:
        /*000c*/ 	.word	0x00000000
        /*0010*/ 	.short	0x000c
        /*0012*/ 	.short	0x0060
        /*0014*/ 	.byte	0x00, 0xf5, 0x21, 0x00


	//----- nvinfo : EIATTR_KPARAM_INFO
	.align		4
.L_20:
        /*0018*/ 	.byte	0x04, 0x17
        /*001a*/ 	.short	(.L_22 - .L_21)
.L_21:
        /*001c*/ 	.word	0x00000000
        /*0020*/ 	.short	0x000b
        /*0022*/ 	.short	0x0058
        /*0024*/ 	.byte	0x00, 0xf0, 0x11, 0x00


	//----- nvinfo : EIATTR_KPARAM_INFO
	.align		4
.L_22:
        /*0028*/ 	.byte	0x04, 0x17
        /*002a*/ 	.short	(.L_24 - .L_23)
.L_23:
        /*002c*/ 	.word	0x00000000
        /*0030*/ 	.short	0x000a
        /*0032*/ 	.short	0x0050
        /*0034*/ 	.byte	0x00, 0xf0, 0x21, 0x00


	//----- nvinfo : EIATTR_KPARAM_INFO
	.align		4
.L_24:
        /*0038*/ 	.byte	0x04, 0x17
        /*003a*/ 	.short	(.L_26 - .L_25)
.L_25:
        /*003c*/ 	.word	0x00000000
        /*0040*/ 	.short	0x0009
        /*0042*/ 	.short	0x0048
        /*0044*/ 	.byte	0x00, 0xf0, 0x21, 0x00


	//----- nvinfo : EIATTR_KPARAM_INFO
	.align		4
.L_26:
        /*0048*/ 	.byte	0x04, 0x17
        /*004a*/ 	.short	(.L_28 - .L_27)
.L_27:
        /*004c*/ 	.word	0x00000000
        /*0050*/ 	.short	0x0008
        /*0052*/ 	.short	0x0040
        /*0054*/ 	.byte	0x00, 0xf5, 0x21, 0x00


	//----- nvinfo : EIATTR_KPARAM_INFO
	.align		4
.L_28:
        /*0058*/ 	.byte	0x04, 0x17
        /*005a*/ 	.short	(.L_30 - .L_29)
.L_29:
        /*005c*/ 	.word	0x00000000
        /*0060*/ 	.short	0x0007
        /*0062*/ 	.short	0x0038
        /*0064*/ 	.byte	0x00, 0xf0, 0x21, 0x00


	//----- nvinfo : EIATTR_KPARAM_INFO
	.align		4
.L_30:
        /*0068*/ 	.byte	0x04, 0x17
        /*006a*/ 	.short	(.L_32 - .L_31)
.L_31:
        /*006c*/ 	.word	0x00000000
        /*0070*/ 	.short	0x0006
        /*0072*/ 	.short	0x0030
        /*0074*/ 	.byte	0x00, 0xf5, 0x21, 0x00


	//----- nvinfo : EIATTR_KPARAM_INFO
	.align		4
.L_32:
        /*0078*/ 	.byte	0x04, 0x17
        /*007a*/ 	.short	(.L_34 - .L_33)
.L_33:
        /*007c*/ 	.word	0x00000000
        /*0080*/ 	.short	0x0005
        /*0082*/ 	.short	0x0028
        /*0084*/ 	.byte	0x00, 0xf5, 0x21, 0x00


	//----- nvinfo : EIATTR_KPARAM_INFO
	.align		4
.L_34:
        /*0088*/ 	.byte	0x04, 0x17
        /*008a*/ 	.short	(.L_36 - .L_35)
.L_35:
        /*008c*/ 	.word	0x00000000
        /*0090*/ 	.short	0x0004
        /*0092*/ 	.short	0x0020
        /*0094*/ 	.byte	0x00, 0xf0, 0x21, 0x00


	//----- nvinfo : EIATTR_KPARAM_INFO
	.align		4
.L_36:
        /*0098*/ 	.byte	0x04, 0x17
        /*009a*/ 	.short	(.L_38 - .L_37)
.L_37:
        /*009c*/ 	.word	0x00000000
        /*00a0*/ 	.short	0x0003
        /*00a2*/ 	.short	0x0018
        /*00a4*/ 	.byte	0x00, 0xf0, 0x21, 0x00


	//----- nvinfo : EIATTR_KPARAM_INFO
	.align		4
.L_38:
        /*00a8*/ 	.byte	0x04, 0x17
        /*00aa*/ 	.short	(.L_40 - .L_39)
.L_39:
        /*00ac*/ 	.word	0x00000000
        /*00b0*/ 	.short	0x0002
        /*00b2*/ 	.short	0x0010
        /*00b4*/ 	.byte	0x00, 0xf0, 0x21, 0x00


	//----- nvinfo : EIATTR_KPARAM_INFO
	.align		4
.L_40:
        /*00b8*/ 	.byte	0x04, 0x17
        /*00ba*/ 	.short	(.L_42 - .L_41)
.L_41:
        /*00bc*/ 	.word	0x00000000
        /*00c0*/ 	.short	0x0001
        /*00c2*/ 	.short	0x0008
        /*00c4*/ 	.byte	0x00, 0xf0, 0x21, 0x00


	//----- nvinfo : EIATTR_KPARAM_INFO
	.align		4
.L_42:
        /*00c8*/ 	.byte	0x04, 0x17
        /*00ca*/ 	.short	(.L_44 - .L_43)
.L_43:
        /*00cc*/ 	.word	0x00000000
        /*00d0*/ 	.short	0x0000
        /*00d2*/ 	.short	0x0000
        /*00d4*/ 	.byte	0x00, 0xf0, 0x21, 0x00


	//----- nvinfo : EIATTR_SPARSE_MMA_MASK
	.align		4
.L_44:
        /*00d8*/ 	.byte	0x03, 0x50
        /*00da*/ 	.short	0x0000


	//----- nvinfo : EIATTR_MAXREG_COUNT
	.align		4
        /*00dc*/ 	.byte	0x03, 0x1b
        /*00de*/ 	.short	0x00ff


	//----- nvinfo : EIATTR_NUM_BARRIERS
	.align		4
        /*00e0*/ 	.byte	0x02, 0x4c
        /*00e2*/ 	.byte	0x01
	.zero		1


	//----- nvinfo : EIATTR_EXTERNS
	.align		4
        /*00e4*/ 	.byte	0x04, 0x0f
        /*00e6*/ 	.short	(.L_46 - .L_45)


	//   ....[0]....
	.align		4
.L_45:
        /*00e8*/ 	.word	index@(vprintf)


	//   ....[1]....
	.align		4
        /*00ec*/ 	.word	index@(malloc)


	//----- nvinfo : EIATTR_MERCURY_ISA_VERSION
	.align		4
.L_46:
        /*00f0*/ 	.byte	0x03, 0x5f
        /*00f2*/ 	.short	0x0101


	//----- nvinfo : EIATTR_VRC_CTA_INIT_COUNT
	.align		4
        /*00f4*/ 	.byte	0x02, 0x4a
	.zero		1
	.zero		1


	//----- nvinfo : EIATTR_SYSCALL_OFFSETS
	.align		4
        /*00f8*/ 	.byte	0x04, 0x46
        /*00fa*/ 	.short	(.L_48 - .L_47)


	//   ....[0]....
.L_47:
        /*00fc*/ 	.word	0x00001210


	//   ....[1]....
        /*0100*/ 	.word	0x00001d10


	//----- nvinfo : EIATTR_EXIT_INSTR_OFFSETS
	.align		4
.L_48:
        /*0104*/ 	.byte	0x04, 0x1c
        /*0106*/ 	.short	(.L_50 - .L_49)


	//   ....[0]....
.L_49:
        /*0108*/ 	.word	0x00007740


	//----- nvinfo : EIATTR_CRS_STACK_SIZE
	.align		4
.L_50:
        /*010c*/ 	.byte	0x04, 0x1e
        /*010e*/ 	.short	(.L_52 - .L_51)
.L_51:
        /*0110*/ 	.word	0x00000000


	//----- nvinfo : EIATTR_CBANK_PARAM_SIZE
	.align		4
.L_52:
        /*0114*/ 	.byte	0x03, 0x19
        /*0116*/ 	.short	0x0068


	//----- nvinfo : EIATTR_PARAM_CBANK
	.align		4
        /*0118*/ 	.byte	0x04, 0x0a
        /*011a*/ 	.short	(.L_54 - .L_53)
	.align		4
.L_53:
        /*011c*/ 	.word	index@(.nv.constant0._Z10runDEagentmmddmPdS_mS_mmiS_)
        /*0120*/ 	.short	0x0380
        /*0122*/ 	.short	0x0068


	//----- nvinfo : EIATTR_SW_WAR
	.align		4
.L_54:
        /*0124*/ 	.byte	0x04, 0x36
        /*0126*/ 	.short	(.L_56 - .L_55)
.L_55:
        /*0128*/ 	.word	0x00000008
.L_56:


//--------------------- .nv.callgraph             --------------------------
	.section	.nv.callgraph,"",@"SHT_CUDA_CALLGRAPH"
	.align	4
	.sectionentsize	8
	.align		4
        /*0000*/ 	.word	0x00000000
	.align		4
        /*0004*/ 	.word	0xffffffff
	.align		4
        /*0008*/ 	.word	index@(_Z10runDEagentmmddmPdS_mS_mmiS_)
	.align		4
        /*000c*/ 	.word	index@(malloc)
	.align		4
        /*0010*/ 	.word	index@(_Z10runDEagentmmddmPdS_mS_mmiS_)
	.align		4
        /*0014*/ 	.word	index@(vprintf)
	.align		4
        /*0018*/ 	.word	0x00000000
	.align		4
        /*001c*/ 	.word	0xfffffffe
	.align		4
        /*0020*/ 	.word	0x00000000
	.align		4
        /*0024*/ 	.word	0xfffffffd
	.align		4
        /*0028*/ 	.word	0x00000000
	.align		4
        /*002c*/ 	.word	0xfffffffc


//--------------------- .nv.constant4             --------------------------
	.section	.nv.constant4,"a",@progbits
	.align	8
	.align		8
.nv.constant4:
        /*0000*/ 	.dword	vprintf
	.align		8
        /*0008*/ 	.dword	malloc
	.align		8
        /*0010*/ 	.dword	$str
	.align		8
        /*0018*/ 	.dword	__cudart_i2opi_d
	.align		8
        /*0020*/ 	.dword	__cudart_sin_cos_coeffs


//--------------------- .text._Z10runDEagentmmddmPdS_mS_mmiS_ --------------------------
	.section	.text._Z10runDEagentmmddmPdS_mS_mmiS_,"ax",@progbits
	.align	128
        .global         _Z10runDEagentmmddmPdS_mS_mmiS_
        .type           _Z10runDEagentmmddmPdS_mS_mmiS_,@function
        .size           _Z10runDEagentmmddmPdS_mS_mmiS_,(.L_x_144 - _Z10runDEagentmmddmPdS_mS_mmiS_)
        .other          _Z10runDEagentmmddmPdS_mS_mmiS_,@"STO_CUDA_ENTRY STV_DEFAULT"
_Z10runDEagentmmddmPdS_mS_mmiS_:
.text._Z10runDEagentmmddmPdS_mS_mmiS_:
[----:B------:R-:W0:Y:S01]  /*0000*/  LDC R1, c[0x0][0x37c] ;  /* 0x0000df00ff017b82 */ /* 0x000e220000000800 */
[----:B------:R-:W1:Y:S01]  /*0010*/  S2R R2, SR_CTAID.X ;  /* 0x0000000000027919 */ /* 0x000e620000002500 */
[----:B------:R-:W2:Y:S06]  /*0020*/  LDCU UR5, c[0x0][0x2fc] ;  /* 0x00005f80ff0577ac */ /* 0x000eac0008000800 */
[----:B------:R-:W3:Y:S01]  /*0030*/  LDC R0, c[0x0][0x3d8] ;  /* 0x0000f600ff007b82 */ /* 0x000ee20000000800 */
[----:B------:R-:W-:Y:S01]  /*0040*/  IMAD.MOV.U32 R19, RZ, RZ, RZ ;  /* 0x000000ffff137224 */ /* 0x000fe200078e00ff */
[----:B------:R-:W1:Y:S01]  /*0050*/  S2R R18, SR_TID.X ;  /* 0x0000000000127919 */ /* 0x000e620000002100 */
[----:B------:R-:W4:Y:S01]  /*0060*/  LDCU UR6, c[0x0][0x370] ;  /* 0x00006e00ff0677ac */ /* 0x000f220008000800 */
[----:B0-----:R-:W-:Y:S01]  /*0070*/  VIADD R1, R1, 0xffffffc0 ;  /* 0xffffffc001017836 */ /* 0x001fe20000000000 */
[----:B------:R-:W-:Y:S01]  /*0080*/  BSSY.RECONVERGENT B0, `(.L_x_0) ;  /* 0x000002c000007945 */ /* 0x000fe20003800200 */
[----:B------:R-:W4:Y:S01]  /*0090*/  LDCU UR62, c[0x0][0x360] ;  /* 0x00006c00ff3e77ac */ /* 0x000f220008000800 */
[----:B------:R-:W0:Y:S01]  /*00a0*/  LDCU.64 UR8, c[0x0][0x3a0] ;  /* 0x00007400ff0877ac */ /* 0x000e220008000a00 */
[----:B------:R-:W0:Y:S01]  /*00b0*/  LDCU.64 UR38, c[0x0][0x3c8] ;  /* 0x00007900ff2677ac */ /* 0x000e220008000a00 */
[----:B----4-:R-:W-:-:S06]  /*00c0*/  UIMAD UR4, UR6, UR62, URZ ;  /* 0x0000003e060472a4 */ /* 0x010fcc000f8e02ff */
[----:B---3--:R-:W-:Y:S02]  /*00d0*/  IMAD R3, R0, UR4, RZ ;  /* 0x0000000400037c24 */ /* 0x008fe4000f8e02ff */
[----:B-1----:R-:W-:Y:S01]  /*00e0*/  IMAD.WIDE.U32 R4, R2, UR6, R18 ;  /* 0x0000000602047c25 */ /* 0x002fe2000f8e0012 */
[----:B------:R-:W1:Y:S02]  /*00f0*/  LDCU UR6, c[0x0][0x3cc] ;  /* 0x00007980ff0677ac */ /* 0x000e640008000800 */
[----:B------:R-:W-:Y:S01]  /*0100*/  IADD3 R8, P0, PT, R3, R4, RZ ;  /* 0x0000000403087210 */ /* 0x000fe20007f1e0ff */
[----:B------:R-:W3:Y:S04]  /*0110*/  LDCU UR4, c[0x0][0x2f8] ;  /* 0x00005f00ff0477ac */ /* 0x000ee80008000800 */
[----:B------:R-:W-:-:S04]  /*0120*/  IMAD.X R4, RZ, RZ, R5, P0 ;  /* 0x000000ffff047224 */ /* 0x000fc800000e0605 */
[----:B0-----:R-:W-:-:S04]  /*0130*/  IMAD R3, R4, UR8, RZ ;  /* 0x0000000804037c24 */ /* 0x001fc8000f8e02ff */
[C---:B------:R-:W-:Y:S02]  /*0140*/  IMAD R3, R8.reuse, UR9, R3 ;  /* 0x0000000908037c24 */ /* 0x040fe4000f8e0203 */
[----:B------:R-:W-:-:S04]  /*0150*/  IMAD.WIDE.U32 R8, R8, UR8, RZ ;  /* 0x0000000808087c25 */ /* 0x000fc8000f8e00ff */
[----:B------:R-:W-:Y:S01]  /*0160*/  IMAD.IADD R3, R9, 0x1, R3 ;  /* 0x0000000109037824 */ /* 0x000fe200078e0203 */
[----:B---3--:R-:W-:-:S04]  /*0170*/  IADD3 R6, P1, PT, R1, UR4, RZ ;  /* 0x0000000401067c10 */ /* 0x008fc8000ff3e0ff */
[----:B-1----:R-:W-:Y:S01]  /*0180*/  LOP3.LUT R0, R3, UR6, RZ, 0xfc, !PT ;  /* 0x0000000603007c12 */ /* 0x002fe2000f8efcff */
[----:B--2---:R-:W-:-:S03]  /*0190*/  IMAD.X R7, RZ, RZ, UR5, P1 ;  /* 0x00000005ff077e24 */ /* 0x004fc600088e06ff */
[----:B------:R-:W-:-:S13]  /*01a0*/  ISETP.NE.U32.AND P0, PT, R0, RZ, PT ;  /* 0x000000ff0000720c */ /* 0x000fda0003f05070 */
[----:B------:R-:W-:Y:S05]  /*01b0*/  @P0 BRA `(.L_x_1) ;  /* 0x0000000000500947 */ /* 0x000fea0003800000 */
[----:B------:R-:W0:Y:S01]  /*01c0*/  LDCU UR4, c[0x0][0x3c8] ;  /* 0x00007900ff0477ac */ /* 0x000e220008000800 */
[----:B------:R-:W-:Y:S01]  /*01d0*/  IMAD.MOV.U32 R17, RZ, RZ, RZ ;  /* 0x000000ffff117224 */ /* 0x000fe200078e00ff */
[----:B0-----:R-:W0:Y:S01]  /*01e0*/  I2F.U32.RP R0, UR4 ;  /* 0x0000000400007d06 */ /* 0x001e220008209000 */
[----:B------:R-:W-:-:S07]  /*01f0*/  ISETP.NE.U32.AND P1, PT, RZ, UR4, PT ;  /* 0x00000004ff007c0c */ /* 0x000fce000bf25070 */
[----:B0-----:R-:W0:Y:S02]  /*0200*/  MUFU.RCP R0, R0 ;  /* 0x0000000000007308 */ /* 0x001e240000001000 */
[----:B0-----:R-:W-:-:S06]  /*0210*/  VIADD R4, R0, 0xffffffe ;  /* 0x0ffffffe00047836 */ /* 0x001fcc0000000000 */
[----:B------:R0:W1:Y:S02]  /*0220*/  F2I.FTZ.U32.TRUNC.NTZ R5, R4 ;  /* 0x0000000400057305 */ /* 0x000064000021f000 */
[----:B0-----:R-:W-:Y:S02]  /*0230*/  IMAD.MOV.U32 R4, RZ, RZ, RZ ;  /* 0x000000ffff047224 */ /* 0x001fe400078e00ff */
[----:B-1----:R-:W-:-:S04]  /*0240*/  IMAD.MOV R3, RZ, RZ, -R5 ;  /* 0x000000ffff037224 */ /* 0x002fc800078e0a05 */
[----:B------:R-:W-:-:S04]  /*0250*/  IMAD R3, R3, UR4, RZ ;  /* 0x0000000403037c24 */ /* 0x000fc8000f8e02ff */
[----:B------:R-:W-:-:S06]  /*0260*/  IMAD.HI.U32 R5, R5, R3, R4 ;  /* 0x0000000305057227 */ /* 0x000fcc00078e0004 */
[----:B------:R-:W-:-:S04]  /*0270*/  IMAD.HI.U32 R5, R5, R8, RZ ;  /* 0x0000000805057227 */ /* 0x000fc800078e00ff */
[----:B------:R-:W-:-:S04]  /*0280*/  IMAD.MOV R5, RZ, RZ, -R5 ;  /* 0x000000ffff057224 */ /* 0x000fc800078e0a05 */
[----:B------:R-:W-:-:S05]  /*0290*/  IMAD R16, R5, UR4, R8 ;  /* 0x0000000405107c24 */ /* 0x000fca000f8e0208 */
[----:B------:R-:W-:-:S13]  /*02a0*/  ISETP.GE.U32.AND P0, PT, R16, UR4, PT ;  /* 0x0000000410007c0c */ /* 0x000fda000bf06070 */
[----:B------:R-:W-:-:S05]  /*02b0*/  @P0 VIADD R16, R16, -UR4 ;  /* 0x8000000410100c36 */ /* 0x000fca0008000000 */
[----:B------:R-:W-:-:S13]  /*02c0*/  ISETP.GE.U32.AND P0, PT, R16, UR4, PT ;  /* 0x0000000410007c0c */ /* 0x000fda000bf06070 */
[----:B------:R-:W-:Y:S01]  /*02d0*/  @P0 VIADD R16, R16, -UR4 ;  /* 0x8000000410100c36 */ /* 0x000fe20008000000 */
[----:B------:R-:W-:Y:S01]  /*02e0*/  @!P1 LOP3.LUT R16, RZ, UR4, RZ, 0x33, !PT ;  /* 0x00000004ff109c12 */ /* 0x000fe2000f8e33ff */
[----:B------:R-:W-:Y:S06]  /*02f0*/  BRA `(.L_x_2) ;  /* 0x0000000000107947 */ /* 0x000fec0003800000 */
.L_x_1:
[----:B------:R-:W-:-:S07]  /*0300*/  MOV R0, 0x320 ;  /* 0x0000032000007802 */ /* 0x000fce0000000f00 */
[----:B------:R-:W-:Y:S05]  /*0310*/  CALL.REL.NOINC `($__internal_1_$__cuda_sm20_rem_u64) ;  /* 0x00000078007c7944 */ /* 0x000fea0003c00000 */
[----:B------:R-:W-:Y:S02]  /*0320*/  IMAD.MOV.U32 R16, RZ, RZ, R12 ;  /* 0x000000ffff107224 */ /* 0x000fe400078e000c */
[----:B------:R-:W-:-:S07]  /*0330*/  IMAD.MOV.U32 R17, RZ, RZ, R13 ;  /* 0x000000ffff117224 */ /* 0x000fce00078e000d */
.L_x_2:
[----:B------:R-:W-:Y:S05]  /*0340*/  BSYNC.RECONVERGENT B0 ;  /* 0x0000000000007941 */ /* 0x000fea0003800200 */
.L_x_0:
[----:B------:R-:W-:Y:S01]  /*0350*/  LOP3.LUT P0, R22, R2, RZ, R18, 0xfa, !PT ;  /* 0x000000ff02167212 */ /* 0x000fe2000780fa12 */
[----:B------:R-:W0:Y:S01]  /*0360*/  LDCU.64 UR36, c[0x0][0x358] ;  /* 0x00006b00ff2477ac */ /* 0x000e220008000a00 */
[----:B------:R-:W1:Y:S01]  /*0370*/  LDCU UR61, c[0x0][0x3cc] ;  /* 0x00007980ff3d77ac */ /* 0x000e620008000800 */
[----:B------:R-:W2:Y:S01]  /*0380*/  LDCU UR60, c[0x0][0x3cc] ;  /* 0x00007980ff3c77ac */ /* 0x000ea20008000800 */
[----:B------:R-:W3:Y:S01]  /*0390*/  LDCU UR59, c[0x0][0x3c8] ;  /* 0x00007900ff3b77ac */ /* 0x000ee20008000800 */
[----:B------:R-:W4:Y:S01]  /*03a0*/  LDCU UR58, c[0x0][0x3c8] ;  /* 0x00007900ff3a77ac */ /* 0x000f220008000800 */
[----:B------:R-:W0:Y:S01]  /*03b0*/  LDCU.64 UR40, c[0x0][0x3c0] ;  /* 0x00007800ff2877ac */ /* 0x000e220008000a00 */
[----:B------:R-:W0:Y:S06]  /*03c0*/  LDCU.64 UR42, c[0x0][0x3c0] ;  /* 0x00007800ff2a77ac */ /* 0x000e2c0008000a00 */
[----:B------:R-:W-:Y:S05]  /*03d0*/  @!P0 BRA `(.L_x_3) ;  /* 0x0000000c00648947 */ /* 0x000fea0003800000 */
[----:B------:R-:W5:Y:S02]  /*03e0*/  LDC.64 R8, c[0x0][0x3a0] ;  /* 0x0000e800ff087b82 */ /* 0x000f640000000a00 */
[----:B-----5:R-:W-:-:S04]  /*03f0*/  ISETP.NE.U32.AND P0, PT, R8, RZ, PT ;  /* 0x000000ff0800720c */ /* 0x020fc80003f05070 */
[----:B------:R-:W-:-:S13]  /*0400*/  ISETP.NE.AND.EX P0, PT, R9, RZ, PT, P0 ;  /* 0x000000ff0900720c */ /* 0x000fda0003f05300 */
[----:B------:R-:W-:Y:S05]  /*0410*/  @!P0 BRA `(.L_x_4) ;  /* 0x0000001400f08947 */ /* 0x000fea0003800000 */
[C---:B------:R-:W-:Y:S01]  /*0420*/  ISETP.GE.U32.AND P0, PT, R8.reuse, 0x4, PT ;  /* 0x000000040800780c */ /* 0x040fe20003f06070 */
[C---:B------:R-:W-:Y:S01]  /*0430*/  VIADD R5, R8.reuse, 0x1 ;  /* 0x0000000108057836 */ /* 0x040fe20000000000 */
[----:B------:R-:W-:Y:S02]  /*0440*/  LOP3.LUT R4, R8, 0x3, RZ, 0xc0, !PT ;  /* 0x0000000308047812 */ /* 0x000fe400078ec0ff */
[----:B------:R-:W-:Y:S02]  /*0450*/  CS2R R6, SRZ ;  /* 0x0000000000067805 */ /* 0x000fe4000001ff00 */
[----:B------:R-:W-:-:S13]  /*0460*/  ISETP.GE.U32.AND.EX P0, PT, R9, RZ, PT, P0 ;  /* 0x000000ff0900720c */ /* 0x000fda0003f06100 */
[----:B------:R-:W-:Y:S05]  /*0470*/  @!P0 BRA `(.L_x_5) ;  /* 0x00000008006c8947 */ /* 0x000fea0003800000 */
[----:B------:R-:W5:Y:S01]  /*0480*/  S2UR UR5, SR_CgaCtaId ;  /* 0x00000000000579c3 */ /* 0x000f620000008800 */
[----:B------:R-:W0:Y:S01]  /*0490*/  LDCU UR6, c[0x0][0x3a4] ;  /* 0x00007480ff0677ac */ /* 0x000e220008000800 */
[----:B------:R-:W-:Y:S01]  /*04a0*/  IMAD R0, R5, R18, RZ ;  /* 0x0000001205007224 */ /* 0x000fe200078e02ff */
[----:B------:R-:W-:Y:S01]  /*04b0*/  LOP3.LUT R9, R8, 0xfffffffc, RZ, 0xc0, !PT ;  /* 0xfffffffc08097812 */ /* 0x000fe200078ec0ff */
[----:B------:R-:W-:Y:S01]  /*04c0*/  IMAD.MOV.U32 R7, RZ, RZ, RZ ;  /* 0x000000ffff077224 */ /* 0x000fe200078e00ff */
[----:B------:R-:W-:Y:S01]  /*04d0*/  UMOV UR4, 0x400 ;  /* 0x0000040000047882 */ /* 0x000fe20000000000 */
[----:B0-----:R-:W-:Y:S01]  /*04e0*/  IMAD.U32 R14, RZ, RZ, UR6 ;  /* 0x00000006ff0e7e24 */ /* 0x001fe2000f8e00ff */
[----:B-----5:R-:W-:-:S06]  /*04f0*/  ULEA UR4, UR5, UR4, 0x18 ;  /* 0x0000000405047291 */ /* 0x020fcc000f8ec0ff */
[----:B------:R-:W-:-:S05]  /*0500*/  LEA R0, R0, UR4, 0x3 ;  /* 0x0000000400007c11 */ /* 0x000fca000f8e18ff */
[----:B------:R-:W-:-:S07]  /*0510*/  VIADD R15, R0, 0x10 ;  /* 0x00000010000f7836 */ /* 0x000fce0000000000 */
.L_x_18:
[----:B------:R-:W-:Y:S01]  /*0520*/  IADD3 R8, P0, PT, R16, 0x1, RZ ;  /* 0x0000000110087810 */ /* 0x000fe20007f1e0ff */
[----:B------:R-:W-:Y:S04]  /*0530*/  BSSY.RECONVERGENT B0, `(.L_x_6) ;  /* 0x000001c000007945 */ /* 0x000fe80003800200 */
[----:B------:R-:W-:-:S05]  /*0540*/  IMAD.X R3, RZ, RZ, R17, P0 ;  /* 0x000000ffff037224 */ /* 0x000fca00000e0611 */
[----:B-1----:R-:W-:-:S04]  /*0550*/  LOP3.LUT R0, R3, UR61, RZ, 0xfc, !PT ;  /* 0x0000003d03007c12 */ /* 0x002fc8000f8efcff */
[----:B------:R-:W-:-:S13]  /*0560*/  ISETP.NE.U32.AND P0, PT, R0, RZ, PT ;  /* 0x000000ff0000720c */ /* 0x000fda0003f05070 */
[----:B------:R-:W-:Y:S05]  /*0570*/  @P0 BRA `(.L_x_7) ;  /* 0x00000000004c0947 */ /* 0x000fea0003800000 */
[----:B---3--:R-:W0:Y:S01]  /*0580*/  I2F.U32.RP R3, UR59 ;  /* 0x0000003b00037d06 */ /* 0x008e220008209000 */
[----:B------:R-:W-:Y:S01]  /*0590*/  IMAD.MOV.U32 R10, RZ, RZ, RZ ;  /* 0x000000ffff0a7224 */ /* 0x000fe200078e00ff */
[----:B------:R-:W-:-:S06]  /*05a0*/  ISETP.NE.U32.AND P1, PT, RZ, UR59, PT ;  /* 0x0000003bff007c0c */ /* 0x000fcc000bf25070 */
[----:B0-----:R-:W0:Y:S02]  /*05b0*/  MUFU.RCP R3, R3 ;  /* 0x0000000300037308 */ /* 0x001e240000001000 */
[----:B0-----:R-:W-:-:S06]  /*05c0*/  VIADD R11, R3, 0xffffffe ;  /* 0x0ffffffe030b7836 */ /* 0x001fcc0000000000 */
[----:B------:R-:W0:Y:S02]  /*05d0*/  F2I.FTZ.U32.TRUNC.NTZ R11, R11 ;  /* 0x0000000b000b7305 */ /* 0x000e24000021f000 */
[----:B0-----:R-:W-:-:S04]  /*05e0*/  IMAD.MOV R13, RZ, RZ, -R11 ;  /* 0x000000ffff0d7224 */ /* 0x001fc800078e0a0b */
[----:B------:R-:W-:-:S04]  /*05f0*/  IMAD R13, R13, UR59, RZ ;  /* 0x0000003b0d0d7c24 */ /* 0x000fc8000f8e02ff */
[----:B------:R-:W-:-:S04]  /*0600*/  IMAD.HI.U32 R13, R11, R13, R10 ;  /* 0x0000000d0b0d7227 */ /* 0x000fc800078e000a */
[----:B------:R-:W-:Y:S02]  /*0610*/  IMAD.MOV.U32 R11, RZ, RZ, RZ ;  /* 0x000000ffff0b7224 */ /* 0x000fe400078e00ff */
        /* <DEDUP_REMOVED lines=9> */
.L_x_7:
[----:B------:R-:W-:-:S07]  /*06b0*/  MOV R0, 0x6d0 ;  /* 0x000006d000007802 */ /* 0x000fce0000000f00 */
[----:B--234-:R-:W-:Y:S05]  /*06c0*/  CALL.REL.NOINC `($__internal_1_$__cuda_sm20_rem_u64) ;  /* 0x0000007400907944 */ /* 0x01cfea0003c00000 */
[----:B------:R-:W-:Y:S02]  /*06d0*/  IMAD.MOV.U32 R10, RZ, RZ, R12 ;  /* 0x000000ffff0a7224 */ /* 0x000fe400078e000c */
[----:B------:R-:W-:-:S07]  /*06e0*/  IMAD.MOV.U32 R11, RZ, RZ, R13 ;  /* 0x000000ffff0b7224 */ /* 0x000fce00078e000d */
.L_x_8:
[----:B--2-4-:R-:W-:Y:S05]  /*06f0*/  BSYNC.RECONVERGENT B0 ;  /* 0x0000000000007941 */ /* 0x014fea0003800200 */
.L_x_6:
[----:B------:R-:W-:-:S04]  /*0700*/  LEA R12, P0, R10, UR40, 0x3 ;  /* 0x000000280a0c7c11 */ /* 0x000fc8000f8018ff */
[----:B------:R-:W-:-:S05]  /*0710*/  LEA.HI.X R13, R10, UR41, R11, 0x3, P0 ;  /* 0x000000290a0d7c11 */ /* 0x000fca00080f1c0b */
[----:B------:R-:W2:Y:S01]  /*0720*/  LDG.E.64 R10, desc[UR36][R12.64] ;  /* 0x000000240c0a7981 */ /* 0x000ea2000c1e1b00 */
[----:B------:R-:W-:Y:S01]  /*0730*/  IADD3 R8, P0, PT, R16, 0x2, RZ ;  /* 0x0000000210087810 */ /* 0x000fe20007f1e0ff */
[----:B------:R-:W-:Y:S04]  /*0740*/  BSSY.RECONVERGENT B0, `(.L_x_9) ;  /* 0x000001d000007945 */ /* 0x000fe80003800200 */
[----:B------:R-:W-:-:S05]  /*0750*/  IMAD.X R3, RZ, RZ, R17, P0 ;  /* 0x000000ffff037224 */ /* 0x000fca00000e0611 */
[----:B------:R-:W-:-:S04]  /*0760*/  LOP3.LUT R0, R3, UR61, RZ, 0xfc, !PT ;  /* 0x0000003d03007c12 */ /* 0x000fc8000f8efcff */
[----:B------:R-:W-:Y:S01]  /*0770*/  ISETP.NE.U32.AND P0, PT, R0, RZ, PT ;  /* 0x000000ff0000720c */ /* 0x000fe20003f05070 */
[----:B--2---:R0:W-:-:S12]  /*0780*/  STS.64 [R15+-0x10], R10 ;  /* 0xfffff00a0f007388 */ /* 0x0041d80000000a00 */
[----:B------:R-:W-:Y:S05]  /*0790*/  @P0 BRA `(.L_x_10) ;  /* 0x00000000004c0947 */ /* 0x000fea0003800000 */
[----:B------:R-:W1:Y:S01]  /*07a0*/  I2F.U32.RP R3, UR59 ;  /* 0x0000003b00037d06 */ /* 0x000e620008209000 */
[----:B0-----:R-:W-:Y:S01]  /*07b0*/  IMAD.MOV.U32 R10, RZ, RZ, RZ ;  /* 0x000000ffff0a7224 */ /* 0x001fe200078e00ff */
[----:B------:R-:W-:-:S06]  /*07c0*/  ISETP.NE.U32.AND P1, PT, RZ, UR59, PT ;  /* 0x0000003bff007c0c */ /* 0x000fcc000bf25070 */
[----:B-1----:R-:W0:Y:S02]  /*07d0*/  MUFU.RCP R3, R3 ;  /* 0x0000000300037308 */ /* 0x002e240000001000 */
        /* <DEDUP_REMOVED lines=15> */
.L_x_10:
[----:B------:R-:W-:-:S07]  /*08d0*/  MOV R0, 0x8f0 ;  /* 0x000008f000007802 */ /* 0x000fce0000000f00 */
[----:B0-----:R-:W-:Y:S05]  /*08e0*/  CALL.REL.NOINC `($__internal_1_$__cuda_sm20_rem_u64) ;  /* 0x0000007400087944 */ /* 0x001fea0003c00000 */
[----:B------:R-:W-:Y:S02]  /*08f0*/  IMAD.MOV.U32 R10, RZ, RZ, R12 ;  /* 0x000000ffff0a7224 */ /* 0x000fe400078e000c */
[----:B------:R-:W-:-:S07]  /*0900*/  IMAD.MOV.U32 R11, RZ, RZ, R13 ;  /* 0x000000ffff0b7224 */ /* 0x000fce00078e000d */
.L_x_11:
[----:B------:R-:W-:Y:S05]  /*0910*/  BSYNC.RECONVERGENT B0 ;  /* 0x0000000000007941 */ /* 0x000fea0003800200 */
.L_x_9:
        /* <DEDUP_REMOVED lines=29> */
.L_x_13:
[----:B------:R-:W-:-:S07]  /*0af0*/  MOV R0, 0xb10 ;  /* 0x00000b1000007802 */ /* 0x000fce0000000f00 */
[----:B0-----:R-:W-:Y:S05]  /*0b00*/  CALL.REL.NOINC `($__internal_1_$__cuda_sm20_rem_u64) ;  /* 0x0000007000807944 */ /* 0x001fea0003c00000 */
[----:B------:R-:W-:Y:S02]  /*0b10*/  IMAD.MOV.U32 R10, RZ, RZ, R12 ;  /* 0x000000ffff0a7224 */ /* 0x000fe400078e000c */
[----:B------:R-:W-:-:S07]  /*0b20*/  IMAD.MOV.U32 R11, RZ, RZ, R13 ;  /* 0x000000ffff0b7224 */ /* 0x000fce00078e000d */
.L_x_14:
[----:B------:R-:W-:Y:S05]  /*0b30*/  BSYNC.RECONVERGENT B0 ;  /* 0x0000000000007941 */ /* 0x000fea0003800200 */
.L_x_12:
        /* <DEDUP_REMOVED lines=8> */
[----:B--2---:R0:W-:-:S12]  /*0bc0*/  STS.64 [R15], R10 ;  /* 0x0000000a0f007388 */ /* 0x0041d80000000a00 */
        /* <DEDUP_REMOVED lines=20> */
.L_x_16:
[----:B------:R-:W-:Y:S01]  /*0d10*/  IMAD.MOV.U32 R8, RZ, RZ, R16 ;  /* 0x000000ffff087224 */ /* 0x000fe200078e0010 */
[----:B------:R-:W-:Y:S01]  /*0d20*/  MOV R0, 0xd50 ;  /* 0x00000d5000007802 */ /* 0x000fe20000000f00 */
[----:B------:R-:W-:-:S07]  /*0d30*/  IMAD.MOV.U32 R3, RZ, RZ, R17 ;  /* 0x000000ffff037224 */ /* 0x000fce00078e0011 */
[----:B0-----:R-:W-:Y:S05]  /*0d40*/  CALL.REL.NOINC `($__internal_1_$__cuda_sm20_rem_u64) ;  /* 0x0000006c00f07944 */ /* 0x001fea0003c00000 */
[----:B------:R-:W-:Y:S02]  /*0d50*/  IMAD.MOV.U32 R10, RZ, RZ, R12 ;  /* 0x000000ffff0a7224 */ /* 0x000fe400078e000c */
[----:B------:R-:W-:-:S07]  /*0d60*/  IMAD.MOV.U32 R11, RZ, RZ, R13 ;  /* 0x000000ffff0b7224 */ /* 0x000fce00078e000d */
.L_x_17:
[----:B------:R-:W-:Y:S05]  /*0d70*/  BSYNC.RECONVERGENT B0 ;  /* 0x0000000000007941 */ /* 0x000fea0003800200 */
.L_x_15:
[----:B------:R-:W-:-:S04]  /*0d80*/  LEA R12, P0, R10, UR40, 0x3 ;  /* 0x000000280a0c7c11 */ /* 0x000fc8000f8018ff */
[----:B------:R-:W-:-:S05]  /*0d90*/  LEA.HI.X R13, R10, UR41, R11, 0x3, P0 ;  /* 0x000000290a0d7c11 */ /* 0x000fca00080f1c0b */
[----:B------:R-:W2:Y:S01]  /*0da0*/  LDG.E.64 R10, desc[UR36][R12.64] ;  /* 0x000000240c0a7981 */ /* 0x000ea2000c1e1b00 */
[----:B------:R-:W-:Y:S01]  /*0db0*/  IADD3 R9, P0, PT, R9, -0x4, RZ ;  /* 0xfffffffc09097810 */ /* 0x000fe20007f1e0ff */
[----:B------:R-:W-:-:S03]  /*0dc0*/  VIADD R7, R7, 0x4 ;  /* 0x0000000407077836 */ /* 0x000fc60000000000 */
[----:B------:R-:W-:Y:S02]  /*0dd0*/  IADD3.X R14, PT, PT, R14, -0x1, RZ, P0, !PT ;  /* 0xffffffff0e0e7810 */ /* 0x000fe400007fe4ff */
[----:B------:R-:W-:-:S04]  /*0de0*/  ISETP.NE.U32.AND P0, PT, R9, RZ, PT ;  /* 0x000000ff0900720c */ /* 0x000fc80003f05070 */
[----:B------:R-:W-:Y:S01]  /*0df0*/  ISETP.NE.AND.EX P0, PT, R14, RZ, PT, P0 ;  /* 0x000000ff0e00720c */ /* 0x000fe20003f05300 */
[----:B--2---:R0:W-:Y:S02]  /*0e00*/  STS.64 [R15+0x8], R10 ;  /* 0x0000080a0f007388 */ /* 0x0041e40000000a00 */
[----:B0-----:R-:W-:-:S10]  /*0e10*/  VIADD R15, R15, 0x20 ;  /* 0x000000200f0f7836 */ /* 0x001fd40000000000 */
[----:B------:R-:W-:Y:S05]  /*0e20*/  @P0 BRA `(.L_x_18) ;  /* 0xfffffff400bc0947 */ /* 0x000fea000383ffff */
.L_x_5:
[----:B------:R-:W-:-:S04]  /*0e30*/  ISETP.NE.U32.AND P0, PT, R4, RZ, PT ;  /* 0x000000ff0400720c */ /* 0x000fc80003f05070 */
[----:B------:R-:W-:-:S13]  /*0e40*/  ISETP.NE.AND.EX P0, PT, R6, RZ, PT, P0 ;  /* 0x000000ff0600720c */ /* 0x000fda0003f05300 */
[----:B------:R-:W-:Y:S05]  /*0e50*/  @!P0 BRA `(.L_x_4) ;  /* 0x0000000c00608947 */ /* 0x000fea0003800000 */
[----:B------:R-:W5:Y:S01]  /*0e60*/  S2UR UR5, SR_CgaCtaId ;  /* 0x00000000000579c3 */ /* 0x000f620000008800 */
[----:B------:R-:W-:Y:S01]  /*0e70*/  UMOV UR4, 0x400 ;  /* 0x0000040000047882 */ /* 0x000fe20000000000 */
[----:B------:R-:W-:Y:S01]  /*0e80*/  IMAD R5, R5, R18, R7 ;  /* 0x0000001205057224 */ /* 0x000fe200078e0207 */
[----:B-----5:R-:W-:-:S06]  /*0e90*/  ULEA UR4, UR5, UR4, 0x18 ;  /* 0x0000000405047291 */ /* 0x020fcc000f8ec0ff */
[----:B------:R-:W-:-:S07]  /*0ea0*/  LEA R5, R5, UR4, 0x3 ;  /* 0x0000000405057c11 */ /* 0x000fce000f8e18ff */
.L_x_22:
[----:B------:R-:W-:Y:S01]  /*0eb0*/  IADD3 R16, P0, PT, R16, 0x1, RZ ;  /* 0x0000000110107810 */ /* 0x000fe20007f1e0ff */
[----:B------:R-:W-:Y:S04]  /*0ec0*/  BSSY.RECONVERGENT B0, `(.L_x_19) ;  /* 0x000001f000007945 */ /* 0x000fe80003800200 */
[----:B------:R-:W-:-:S05]  /*0ed0*/  IMAD.X R17, RZ, RZ, R17, P0 ;  /* 0x000000ffff117224 */ /* 0x000fca00000e0611 */
[----:B--2---:R-:W-:-:S04]  /*0ee0*/  LOP3.LUT R0, R17, UR60, RZ, 0xfc, !PT ;  /* 0x0000003c11007c12 */ /* 0x004fc8000f8efcff */
[----:B------:R-:W-:-:S13]  /*0ef0*/  ISETP.NE.U32.AND P0, PT, R0, RZ, PT ;  /* 0x000000ff0000720c */ /* 0x000fda0003f05070 */
[----:B------:R-:W-:Y:S05]  /*0f00*/  @P0 BRA `(.L_x_20) ;  /* 0x0000000000500947 */ /* 0x000fea0003800000 */
[----:B----4-:R-:W2:Y:S01]  /*0f10*/  I2F.U32.RP R0, UR58 ;  /* 0x0000003a00007d06 */ /* 0x010ea20008209000 */
[----:B------:R-:W-:-:S07]  /*0f20*/  ISETP.NE.U32.AND P1, PT, RZ, UR58, PT ;  /* 0x0000003aff007c0c */ /* 0x000fce000bf25070 */
[----:B--2---:R-:W2:Y:S02]  /*0f30*/  MUFU.RCP R0, R0 ;  /* 0x0000000000007308 */ /* 0x004ea40000001000 */
[----:B--2---:R-:W-:-:S06]  /*0f40*/  VIADD R8, R0, 0xffffffe ;  /* 0x0ffffffe00087836 */ /* 0x004fcc0000000000 */
[----:B------:R2:W4:Y:S02]  /*0f50*/  F2I.FTZ.U32.TRUNC.NTZ R9, R8 ;  /* 0x0000000800097305 */ /* 0x000524000021f000 */
[----:B--2---:R-:W-:Y:S02]  /*0f60*/  IMAD.MOV.U32 R8, RZ, RZ, RZ ;  /* 0x000000ffff087224 */ /* 0x004fe400078e00ff */
[----:B----4-:R-:W-:-:S04]  /*0f70*/  IMAD.MOV R3, RZ, RZ, -R9 ;  /* 0x000000ffff037224 */ /* 0x010fc800078e0a09 */
        /* <DEDUP_REMOVED lines=10> */
[----:B------:R-:W-:-:S05]  /*1020*/  @!P1 LOP3.LUT R3, RZ, UR58, RZ, 0x33, !PT ;  /* 0x0000003aff039c12 */ /* 0x000fca000f8e33ff */
[----:B------:R-:W-:Y:S01]  /*1030*/  IMAD.MOV.U32 R8, RZ, RZ, R3 ;  /* 0x000000ffff087224 */ /* 0x000fe200078e0003 */
[----:B------:R-:W-:Y:S06]  /*1040*/  BRA `(.L_x_21) ;  /* 0x0000000000187947 */ /* 0x000fec0003800000 */
.L_x_20:
[----:B------:R-:W-:Y:S01]  /*1050*/  IMAD.MOV.U32 R8, RZ, RZ, R16 ;  /* 0x000000ffff087224 */ /* 0x000fe200078e0010 */
[----:B------:R-:W-:Y:S01]  /*1060*/  MOV R0, 0x1090 ;  /* 0x0000109000007802 */ /* 0x000fe20000000f00 */
[----:B------:R-:W-:-:S07]  /*1070*/  IMAD.MOV.U32 R3, RZ, RZ, R17 ;  /* 0x000000ffff037224 */ /* 0x000fce00078e0011 */
[----:B01-34-:R-:W-:Y:S05]  /*1080*/  CALL.REL.NOINC `($__internal_1_$__cuda_sm20_rem_u64) ;  /* 0x0000006c00207944 */ /* 0x01bfea0003c00000 */
[----:B------:R-:W-:Y:S02]  /*1090*/  IMAD.MOV.U32 R8, RZ, RZ, R12 ;  /* 0x000000ffff087224 */ /* 0x000fe400078e000c */
[----:B------:R-:W-:-:S07]  /*10a0*/  IMAD.MOV.U32 R9, RZ, RZ, R13 ;  /* 0x000000ffff097224 */ /* 0x000fce00078e000d */
.L_x_21:
[----:B01-3--:R-:W-:Y:S05]  /*10b0*/  BSYNC.RECONVERGENT B0 ;  /* 0x0000000000007941 */ /* 0x00bfea0003800200 */
.L_x_19:
[----:B------:R-:W-:-:S04]  /*10c0*/  LEA R10, P0, R8, UR42, 0x3 ;  /* 0x0000002a080a7c11 */ /* 0x000fc8000f8018ff */
[----:B------:R-:W-:-:S05]  /*10d0*/  LEA.HI.X R11, R8, UR43, R9, 0x3, P0 ;  /* 0x0000002b080b7c11 */ /* 0x000fca00080f1c09 */
[----:B------:R-:W2:Y:S01]  /*10e0*/  LDG.E.64 R8, desc[UR36][R10.64] ;  /* 0x000000240a087981 */ /* 0x000ea2000c1e1b00 */
[----:B------:R-:W-:-:S04]  /*10f0*/  IADD3 R4, P0, PT, R4, -0x1, RZ ;  /* 0xffffffff04047810 */ /* 0x000fc80007f1e0ff */
[----:B------:R-:W-:Y:S02]  /*1100*/  IADD3.X R6, PT, PT, R6, -0x1, RZ, P0, !PT ;  /* 0xffffffff06067810 */ /* 0x000fe400007fe4ff */
[----:B------:R-:W-:-:S04]  /*1110*/  ISETP.NE.U32.AND P0, PT, R4, RZ, PT ;  /* 0x000000ff0400720c */ /* 0x000fc80003f05070 */
[----:B------:R-:W-:Y:S01]  /*1120*/  ISETP.NE.AND.EX P0, PT, R6, RZ, PT, P0 ;  /* 0x000000ff0600720c */ /* 0x000fe20003f05300 */
[----:B--2---:R0:W-:Y:S02]  /*1130*/  STS.64 [R5], R8 ;  /* 0x0000000805007388 */ /* 0x0041e40000000a00 */
[----:B0-----:R-:W-:-:S10]  /*1140*/  VIADD R5, R5, 0x8 ;  /* 0x0000000805057836 */ /* 0x001fd40000000000 */
[----:B------:R-:W-:Y:S05]  /*1150*/  @P0 BRA `(.L_x_22) ;  /* 0xfffffffc00540947 */ /* 0x000fea000383ffff */
[----:B------:R-:W-:Y:S05]  /*1160*/  BRA `(.L_x_4) ;  /* 0x00000008009c7947 */ /* 0x000fea0003800000 */
.L_x_3:
[----:B------:R-:W5:Y:S01]  /*1170*/  LDC.64 R14, c[0x0][0x3c8] ;  /* 0x0000f200ff0e7b82 */ /* 0x000f620000000a00 */
[----:B------:R-:W-:Y:S01]  /*1180*/  IMAD.MOV.U32 R12, RZ, RZ, R16 ;  /* 0x000000ffff0c7224 */ /* 0x000fe200078e0010 */
[----:B------:R-:W-:Y:S01]  /*1190*/  MOV R0, 0x0 ;  /* 0x0000000000007802 */ /* 0x000fe20000000f00 */
[----:B------:R-:W-:Y:S01]  /*11a0*/  IMAD.MOV.U32 R13, RZ, RZ, R17 ;  /* 0x000000ffff0d7224 */ /* 0x000fe200078e0011 */
[----:B------:R-:W1:Y:S04]  /*11b0*/  LDCU.64 UR4, c[0x4][0x10] ;  /* 0x01000200ff0477ac */ /* 0x000e680008000a00 */
[----:B------:R0:W0:Y:S01]  /*11c0*/  LDC.64 R8, c[0x4][R0] ;  /* 0x0100000000087b82 */ /* 0x0000220000000a00 */
[----:B-1----:R-:W-:Y:S01]  /*11d0*/  IMAD.U32 R4, RZ, RZ, UR4 ;  /* 0x00000004ff047e24 */ /* 0x002fe2000f8e00ff */
[----:B-----5:R1:W-:Y:S01]  /*11e0*/  STL.128 [R1], R12 ;  /* 0x0000000c01007387 */ /* 0x0203e20000100c00 */
[----:B------:R-:W-:-:S07]  /*11f0*/  IMAD.U32 R5, RZ, RZ, UR5 ;  /* 0x00000005ff057e24 */ /* 0x000fce000f8e00ff */
[----:B------:R-:W-:-:S07]  /*1200*/  LEPC R20, `(.L_x_23) ;  /* 0x000000001014794e */ /* 0x000fce0000000000 */
[----:B01234-:R-:W-:Y:S05]  /*1210*/  CALL.ABS.NOINC R8 ;  /* 0x0000000008007343 */ /* 0x01ffea0003c00000 */
.L_x_23:
[----:B------:R-:W0:Y:S02]  /*1220*/  LDC.64 R6, c[0x0][0x3a0] ;  /* 0x0000e800ff067b82 */ /* 0x000e240000000a00 */
[----:B0-----:R-:W-:-:S04]  /*1230*/  IADD3 R0, P1, PT, R6, 0x1, RZ ;  /* 0x0000000106007810 */ /* 0x001fc80007f3e0ff */
[----:B------:R-:W-:Y:S01]  /*1240*/  ISETP.NE.U32.AND P0, PT, R0, RZ, PT ;  /* 0x000000ff0000720c */ /* 0x000fe20003f05070 */
[----:B------:R-:W-:-:S05]  /*1250*/  IMAD.X R4, RZ, RZ, R7, P1 ;  /* 0x000000ffff047224 */ /* 0x000fca00008e0607 */
[----:B------:R-:W-:-:S13]  /*1260*/  ISETP.NE.AND.EX P0, PT, R4, RZ, PT, P0 ;  /* 0x000000ff0400720c */ /* 0x000fda0003f05300 */
[----:B------:R-:W-:Y:S05]  /*1270*/  @!P0 BRA `(.L_x_4) ;  /* 0x0000000800588947 */ /* 0x000fea0003800000 */
[----:B------:R-:W-:Y:S01]  /*1280*/  ISETP.GE.U32.AND P1, PT, R6, 0xf, PT ;  /* 0x0000000f0600780c */ /* 0x000fe20003f26070 */
[----:B------:R-:W-:Y:S01]  /*1290*/  IMAD.MOV.U32 R3, RZ, RZ, RZ ;  /* 0x000000ffff037224 */ /* 0x000fe200078e00ff */
[----:B------:R-:W-:Y:S01]  /*12a0*/  LOP3.LUT R46, R0, 0xf, RZ, 0xc0, !PT ;  /* 0x0000000f002e7812 */ /* 0x000fe200078ec0ff */
[----:B------:R-:W-:Y:S01]  /*12b0*/  IMAD.MOV.U32 R40, RZ, RZ, RZ ;  /* 0x000000ffff287224 */ /* 0x000fe200078e00ff */
[----:B------:R-:W-:Y:S02]  /*12c0*/  ISETP.GE.U32.AND.EX P1, PT, R7, RZ, PT, P1 ;  /* 0x000000ff0700720c */ /* 0x000fe40003f26110 */
[----:B------:R-:W-:-:S04]  /*12d0*/  ISETP.NE.U32.AND P0, PT, R46, RZ, PT ;  /* 0x000000ff2e00720c */ /* 0x000fc80003f05070 */
[----:B------:R-:W-:-:S07]  /*12e0*/  ISETP.NE.AND.EX P0, PT, RZ, RZ, PT, P0 ;  /* 0x000000ffff00720c */ /* 0x000fce0003f05300 */
[----:B------:R-:W-:Y:S06]  /*12f0*/  @!P1 BRA `(.L_x_24) ;  /* 0x0000000000e09947 */ /* 0x000fec0003800000 */
[----:B------:R-:W0:Y:S01]  /*1300*/  S2UR UR5, SR_CgaCtaId ;  /* 0x00000000000579c3 */ /* 0x000e220000008800 */
[----:B------:R-:W1:Y:S01]  /*1310*/  LDCU.64 UR6, c[0x0][0x3e0] ;  /* 0x00007c00ff0677ac */ /* 0x000e620008000a00 */
[----:B------:R-:W-:Y:S01]  /*1320*/  BSSY.RECONVERGENT B0, `(.L_x_24) ;  /* 0x0000035000007945 */ /* 0x000fe20003800200 */
[----:B------:R-:W-:Y:S01]  /*1330*/  IMAD.MOV.U32 R40, RZ, RZ, R4 ;  /* 0x000000ffff287224 */ /* 0x000fe200078e0004 */
[----:B------:R-:W-:Y:S01]  /*1340*/  LOP3.LUT R3, R0, 0xfffffff0, RZ, 0xc0, !PT ;  /* 0xfffffff000037812 */ /* 0x000fe200078ec0ff */
[----:B------:R-:W-:Y:S01]  /*1350*/  UMOV UR4, 0x400 ;  /* 0x0000040000047882 */ /* 0x000fe20000000000 */
[----:B------:R-:W-:Y:S02]  /*1360*/  IMAD.MOV.U32 R42, RZ, RZ, 0x1 ;  /* 0x00000001ff2a7424 */ /* 0x000fe400078e00ff */
[----:B------:R-:W-:Y:S02]  /*1370*/  IMAD.MOV.U32 R43, RZ, RZ, RZ ;  /* 0x000000ffff2b7224 */ /* 0x000fe400078e00ff */
[----:B-1----:R-:W-:-:S02]  /*1380*/  IMAD.U32 R44, RZ, RZ, UR6 ;  /* 0x00000006ff2c7e24 */ /* 0x002fc4000f8e00ff */
[----:B------:R-:W-:Y:S01]  /*1390*/  IMAD.U32 R23, RZ, RZ, UR7 ;  /* 0x00000007ff177e24 */ /* 0x000fe2000f8e00ff */
[----:B0-----:R-:W-:-:S04]  /*13a0*/  ULEA UR4, UR5, UR4, 0x18 ;  /* 0x0000000405047291 */ /* 0x001fc8000f8ec0ff */
[----:B------:R-:W-:-:S06]  /*13b0*/  UIADD3 UR4, UPT, UPT, UR4, 0x40, URZ ;  /* 0x0000004004047890 */ /* 0x000fcc000fffe0ff */
[----:B------:R-:W-:-:S07]  /*13c0*/  IMAD.U32 R41, RZ, RZ, UR4 ;  /* 0x00000004ff297e24 */ /* 0x000fce000f8e00ff */
.L_x_25:
[----:B------:R-:W0:Y:S01]  /*13d0*/  LDCU.64 UR4, c[0x0][0x3e0] ;  /* 0x00007c00ff0477ac */ /* 0x000e220008000a00 */
[C---:B------:R-:W-:Y:S01]  /*13e0*/  IMAD.SHL.U32 R20, R42.reuse, 0x8, RZ ;  /* 0x000000082a147824 */ /* 0x040fe200078e00ff */
[----:B------:R-:W-:Y:S01]  /*13f0*/  SHF.L.U64.HI R4, R42, 0x3, R43 ;  /* 0x000000032a047819 */ /* 0x000fe2000001022b */
[----:B------:R-:W-:-:S03]  /*1400*/  IMAD.MOV.U32 R45, RZ, RZ, R23 ;  /* 0x000000ffff2d7224 */ /* 0x000fc600078e0017 */
[----:B------:R-:W-:Y:S02]  /*1410*/  LOP3.LUT R20, R20, 0xffffff88, RZ, 0xc0, !PT ;  /* 0xffffff8814147812 */ /* 0x000fe400078ec0ff */
[----:B------:R-:W-:Y:S01]  /*1420*/  LOP3.LUT R4, R4, 0x7, RZ, 0xc0, !PT ;  /* 0x0000000704047812 */ /* 0x000fe200078ec0ff */
[----:B------:R-:W2:Y:S01]  /*1430*/  LDG.E.64 R28, desc[UR36][R44.64] ;  /* 0x000000242c1c7981 */ /* 0x000ea2000c1e1b00 */
[----:B0-----:R-:W-:-:S04]  /*1440*/  IADD3 R20, P1, PT, R20, UR4, RZ ;  /* 0x0000000414147c10 */ /* 0x001fc8000ff3e0ff */
[----:B------:R-:W-:-:S05]  /*1450*/  IADD3.X R21, PT, PT, R4, UR5, RZ, P1, !PT ;  /* 0x0000000504157c10 */ /* 0x000fca0008ffe4ff */
[----:B------:R-:W2:Y:S04]  /*1460*/  LDG.E.64 R30, desc[UR36][R20.64] ;  /* 0x00000024141e7981 */ /* 0x000ea8000c1e1b00 */
[----:B------:R-:W3:Y:S04]  /*1470*/  LDG.E.64 R32, desc[UR36][R20.64+0x8] ;  /* 0x0000082414207981 */ /* 0x000ee8000c1e1b00 */
[----:B------:R-:W3:Y:S04]  /*1480*/  LDG.E.64 R34, desc[UR36][R20.64+0x10] ;  /* 0x0000102414227981 */ /* 0x000ee8000c1e1b00 */
[----:B------:R-:W4:Y:S04]  /*1490*/  LDG.E.64 R36, desc[UR36][R20.64+0x18] ;  /* 0x0000182414247981 */ /* 0x000f28000c1e1b00 */
[----:B------:R-:W4:Y:S04]  /*14a0*/  LDG.E.64 R38, desc[UR36][R20.64+0x20] ;  /* 0x0000202414267981 */ /* 0x000f28000c1e1b00 */
[----:B------:R-:W5:Y:S04]  /*14b0*/  LDG.E.64 R4, desc[UR36][R20.64+0x28] ;  /* 0x0000282414047981 */ /* 0x000f68000c1e1b00 */
[----:B------:R-:W5:Y:S04]  /*14c0*/  LDG.E.64 R6, desc[UR36][R20.64+0x30] ;  /* 0x0000302414067981 */ /* 0x000f68000c1e1b00 */
[----:B------:R-:W5:Y:S04]  /*14d0*/  LDG.E.64 R8, desc[UR36][R20.64+0x38] ;  /* 0x0000382414087981 */ /* 0x000f68000c1e1b00 */
[----:B------:R-:W5:Y:S04]  /*14e0*/  LDG.E.64 R10, desc[UR36][R20.64+0x40] ;  /* 0x00004024140a7981 */ /* 0x000f68000c1e1b00 */
[----:B------:R-:W5:Y:S04]  /*14f0*/  LDG.E.64 R12, desc[UR36][R20.64+0x48] ;  /* 0x00004824140c7981 */ /* 0x000f68000c1e1b00 */
[----:B------:R-:W5:Y:S04]  /*1500*/  LDG.E.64 R14, desc[UR36][R20.64+0x50] ;  /* 0x00005024140e7981 */ /* 0x000f68000c1e1b00 */
[----:B------:R-:W5:Y:S04]  /*1510*/  LDG.E.64 R24, desc[UR36][R20.64+0x58] ;  /* 0x0000582414187981 */ /* 0x000f68000c1e1b00 */
[----:B------:R-:W5:Y:S04]  /*1520*/  LDG.E.64 R26, desc[UR36][R20.64+0x60] ;  /* 0x00006024141a7981 */ /* 0x000f68000c1e1b00 */
[----:B--2---:R0:W-:Y:S04]  /*1530*/  STS.128 [R41+-0x40], R28 ;  /* 0xffffc01c29007388 */ /* 0x0041e80000000c00 */
[----:B0-----:R-:W2:Y:S04]  /*1540*/  LDG.E.64 R28, desc[UR36][R20.64+0x68] ;  /* 0x00006824141c7981 */ /* 0x001ea8000c1e1b00 */
[----:B------:R-:W2:Y:S01]  /*1550*/  LDG.E.64 R30, desc[UR36][R20.64+0x70] ;  /* 0x00007024141e7981 */ /* 0x000ea2000c1e1b00 */
[----:B------:R-:W-:-:S03]  /*1560*/  IADD3 R42, P1, PT, R42, 0x10, RZ ;  /* 0x000000102a2a7810 */ /* 0x000fc60007f3e0ff */
[----:B---3--:R0:W-:Y:S02]  /*1570*/  STS.128 [R41+-0x30], R32 ;  /* 0xffffd02029007388 */ /* 0x0081e40000000c00 */
[----:B------:R-:W-:Y:S01]  /*1580*/  IMAD.X R43, RZ, RZ, R43, P1 ;  /* 0x000000ffff2b7224 */ /* 0x000fe200008e062b */
[----:B0-----:R-:W-:-:S04]  /*1590*/  IADD3 R32, P2, PT, R42, -R3, RZ ;  /* 0x800000032a207210 */ /* 0x001fc80007f5e0ff */
[----:B------:R-:W-:Y:S01]  /*15a0*/  ISETP.NE.U32.AND P1, PT, R32, 0x1, PT ;  /* 0x000000012000780c */ /* 0x000fe20003f25070 */
[----:B------:R-:W-:-:S05]  /*15b0*/  IMAD.X R32, R43, 0x1, ~R40, P2 ;  /* 0x000000012b207824 */ /* 0x000fca00010e0e28 */
[----:B------:R-:W-:Y:S02]  /*15c0*/  ISETP.NE.AND.EX P1, PT, R32, RZ, PT, P1 ;  /* 0x000000ff2000720c */ /* 0x000fe40003f25310 */
[----:B------:R-:W-:Y:S01]  /*15d0*/  IADD3 R44, P2, PT, R44, 0x80, RZ ;  /* 0x000000802c2c7810 */ /* 0x000fe20007f5e0ff */
[----:B----4-:R-:W-:Y:S04]  /*15e0*/  STS.128 [R41+-0x20], R36 ;  /* 0xffffe02429007388 */ /* 0x010fe80000000c00 */
[----:B-----5:R-:W-:Y:S01]  /*15f0*/  STS.128 [R41+-0x10], R4 ;  /* 0xfffff00429007388 */ /* 0x020fe20000000c00 */
[----:B------:R-:W-:-:S03]  /*1600*/  IMAD.X R23, RZ, RZ, R23, P2 ;  /* 0x000000ffff177224 */ /* 0x000fc600010e0617 */
[----:B------:R-:W-:Y:S04]  /*1610*/  STS.128 [R41], R8 ;  /* 0x0000000829007388 */ /* 0x000fe80000000c00 */
[----:B------:R-:W-:Y:S04]  /*1620*/  STS.128 [R41+0x10], R12 ;  /* 0x0000100c29007388 */ /* 0x000fe80000000c00 */
[----:B------:R-:W-:Y:S04]  /*1630*/  STS.128 [R41+0x20], R24 ;  /* 0x0000201829007388 */ /* 0x000fe80000000c00 */
[----:B--2---:R0:W-:Y:S02]  /*1640*/  STS.128 [R41+0x30], R28 ;  /* 0x0000301c29007388 */ /* 0x0041e40000000c00 */
[----:B0-----:R-:W-:Y:S01]  /*1650*/  VIADD R41, R41, 0x80 ;  /* 0x0000008029297836 */ /* 0x001fe20000000000 */
[----:B------:R-:W-:Y:S06]  /*1660*/  @P1 BRA `(.L_x_25) ;  /* 0xfffffffc00581947 */ /* 0x000fec000383ffff */
[----:B------:R-:W-:Y:S05]  /*1670*/  BSYNC.RECONVERGENT B0 ;  /* 0x0000000000007941 */ /* 0x000fea0003800200 */
.L_x_24:
[----:B------:R-:W-:Y:S05]  /*1680*/  @!P0 BRA `(.L_x_4) ;  /* 0x0000000400548947 */ /* 0x000fea0003800000 */
[----:B------:R-:W-:Y:S02]  /*1690*/  ISETP.GE.U32.AND P0, PT, R46, 0x8, PT ;  /* 0x000000082e00780c */ /* 0x000fe40003f06070 */
[----:B------:R-:W-:Y:S02]  /*16a0*/  LOP3.LUT R28, R0, 0x7, RZ, 0xc0, !PT ;  /* 0x00000007001c7812 */ /* 0x000fe400078ec0ff */
[----:B------:R-:W-:Y:S02]  /*16b0*/  ISETP.GE.U32.AND.EX P0, PT, RZ, RZ, PT, P0 ;  /* 0x000000ffff00720c */ /* 0x000fe40003f06100 */
[----:B------:R-:W-:-:S04]  /*16c0*/  ISETP.NE.U32.AND P1, PT, R28, RZ, PT ;  /* 0x000000ff1c00720c */ /* 0x000fc80003f25070 */
[----:B------:R-:W-:-:S07]  /*16d0*/  ISETP.NE.AND.EX P1, PT, RZ, RZ, PT, P1 ;  /* 0x000000ffff00720c */ /* 0x000fce0003f25310 */
[----:B------:R-:W-:Y:S06]  /*16e0*/  @!P0 BRA `(.L_x_26) ;  /* 0x00000000007c8947 */ /* 0x000fec0003800000 */
[----:B------:R-:W0:Y:S01]  /*16f0*/  LDCU.64 UR4, c[0x0][0x3e0] ;  /* 0x00007c00ff0477ac */ /* 0x000e220008000a00 */
[C---:B------:R-:W-:Y:S01]  /*1700*/  IMAD.SHL.U32 R4, R3.reuse, 0x8, RZ ;  /* 0x0000000803047824 */ /* 0x040fe200078e00ff */
[----:B------:R-:W-:-:S04]  /*1710*/  SHF.L.U64.HI R40, R3, 0x3, R40 ;  /* 0x0000000303287819 */ /* 0x000fc80000010228 */
[----:B------:R-:W-:Y:S02]  /*1720*/  LOP3.LUT R6, R4, 0xfffffff8, RZ, 0xc0, !PT ;  /* 0xfffffff804067812 */ /* 0x000fe400078ec0ff */
[----:B------:R-:W-:Y:S02]  /*1730*/  LOP3.LUT R7, R40, 0x7, RZ, 0xc0, !PT ;  /* 0x0000000728077812 */ /* 0x000fe400078ec0ff */
[----:B0-----:R-:W-:Y:S02]  /*1740*/  IADD3 R4, P0, PT, R4, UR4, RZ ;  /* 0x0000000404047c10 */ /* 0x001fe4000ff1e0ff */
[----:B------:R-:W-:Y:S02]  /*1750*/  IADD3 R6, P2, PT, R6, UR4, RZ ;  /* 0x0000000406067c10 */ /* 0x000fe4000ff5e0ff */
[----:B------:R-:W-:Y:S02]  /*1760*/  IADD3.X R5, PT, PT, R40, UR5, RZ, P0, !PT ;  /* 0x0000000528057c10 */ /* 0x000fe400087fe4ff */
[----:B------:R-:W-:-:S04]  /*1770*/  IADD3.X R7, PT, PT, R7, UR5, RZ, P2, !PT ;  /* 0x0000000507077c10 */ /* 0x000fc800097fe4ff */
[----:B------:R-:W2:Y:S04]  /*1780*/  LDG.E.64 R4, desc[UR36][R4.64] ;  /* 0x0000002404047981 */ /* 0x000ea8000c1e1b00 */
[----:B------:R-:W3:Y:S04]  /*1790*/  LDG.E.64 R8, desc[UR36][R6.64+0x8] ;  /* 0x0000082406087981 */ /* 0x000ee8000c1e1b00 */
[----:B------:R-:W4:Y:S04]  /*17a0*/  LDG.E.64 R10, desc[UR36][R6.64+0x10] ;  /* 0x00001024060a7981 */ /* 0x000f28000c1e1b00 */
[----:B------:R-:W5:Y:S04]  /*17b0*/  LDG.E.64 R12, desc[UR36][R6.64+0x18] ;  /* 0x00001824060c7981 */ /* 0x000f68000c1e1b00 */
[----:B------:R-:W5:Y:S04]  /*17c0*/  LDG.E.64 R14, desc[UR36][R6.64+0x20] ;  /* 0x00002024060e7981 */ /* 0x000f68000c1e1b00 */
[----:B------:R-:W5:Y:S04]  /*17d0*/  LDG.E.64 R20, desc[UR36][R6.64+0x28] ;  /* 0x0000282406147981 */ /* 0x000f68000c1e1b00 */
[----:B------:R-:W5:Y:S04]  /*17e0*/  LDG.E.64 R24, desc[UR36][R6.64+0x30] ;  /* 0x0000302406187981 */ /* 0x000f68000c1e1b00 */
[----:B------:R-:W5:Y:S01]  /*17f0*/  LDG.E.64 R26, desc[UR36][R6.64+0x38] ;  /* 0x00003824061a7981 */ /* 0x000f62000c1e1b00 */
[----:B------:R-:W0:Y:S01]  /*1800*/  S2UR UR5, SR_CgaCtaId ;  /* 0x00000000000579c3 */ /* 0x000e220000008800 */
[----:B------:R-:W-:Y:S01]  /*1810*/  UMOV UR4, 0x400 ;  /* 0x0000040000047882 */ /* 0x000fe20000000000 */
[----:B------:R-:W-:Y:S01]  /*1820*/  IMAD.MOV.U32 R40, RZ, RZ, RZ ;  /* 0x000000ffff287224 */ /* 0x000fe200078e00ff */
[----:B0-----:R-:W-:-:S06]  /*1830*/  ULEA UR4, UR5, UR4, 0x18 ;  /* 0x0000000405047291 */ /* 0x001fcc000f8ec0ff */
[C---:B------:R-:W-:Y:S01]  /*1840*/  LEA R23, R3.reuse, UR4, 0x3 ;  /* 0x0000000403177c11 */ /* 0x040fe2000f8e18ff */
[----:B------:R-:W-:-:S04]  /*1850*/  VIADD R3, R3, 0x8 ;  /* 0x0000000803037836 */ /* 0x000fc80000000000 */
[----:B--2---:R0:W-:Y:S04]  /*1860*/  STS.64 [R23], R4 ;  /* 0x0000000417007388 */ /* 0x0041e80000000a00 */
[----:B---3--:R0:W-:Y:S04]  /*1870*/  STS.64 [R23+0x8], R8 ;  /* 0x0000080817007388 */ /* 0x0081e80000000a00 */
[----:B----4-:R0:W-:Y:S04]  /*1880*/  STS.64 [R23+0x10], R10 ;  /* 0x0000100a17007388 */ /* 0x0101e80000000a00 */
[----:B-----5:R0:W-:Y:S04]  /*1890*/  STS.64 [R23+0x18], R12 ;  /* 0x0000180c17007388 */ /* 0x0201e80000000a00 */
[----:B------:R0:W-:Y:S04]  /*18a0*/  STS.64 [R23+0x20], R14 ;  /* 0x0000200e17007388 */ /* 0x0001e80000000a00 */
[----:B------:R0:W-:Y:S04]  /*18b0*/  STS.64 [R23+0x28], R20 ;  /* 0x0000281417007388 */ /* 0x0001e80000000a00 */
[----:B------:R0:W-:Y:S04]  /*18c0*/  STS.64 [R23+0x30], R24 ;  /* 0x0000301817007388 */ /* 0x0001e80000000a00 */
[----:B------:R0:W-:Y:S02]  /*18d0*/  STS.64 [R23+0x38], R26 ;  /* 0x0000381a17007388 */ /* 0x0001e40000000a00 */
.L_x_26:
[----:B------:R-:W-:Y:S05]  /*18e0*/  @!P1 BRA `(.L_x_4) ;  /* 0x0000000000bc9947 */ /* 0x000fea0003800000 */
[----:B------:R-:W-:Y:S01]  /*18f0*/  ISETP.GE.U32.AND P0, PT, R28, 0x4, PT ;  /* 0x000000041c00780c */ /* 0x000fe20003f06070 */
[----:B0-----:R-:W-:Y:S01]  /*1900*/  IMAD.MOV.U32 R14, RZ, RZ, RZ ;  /* 0x000000ffff0e7224 */ /* 0x001fe200078e00ff */
[----:B------:R-:W-:Y:S02]  /*1910*/  LOP3.LUT R0, R0, 0x3, RZ, 0xc0, !PT ;  /* 0x0000000300007812 */ /* 0x000fe400078ec0ff */
[----:B------:R-:W-:Y:S02]  /*1920*/  ISETP.GE.U32.AND.EX P0, PT, RZ, RZ, PT, P0 ;  /* 0x000000ffff00720c */ /* 0x000fe40003f06100 */
[----:B------:R-:W-:-:S04]  /*1930*/  ISETP.NE.U32.AND P1, PT, R0, RZ, PT ;  /* 0x000000ff0000720c */ /* 0x000fc80003f25070 */
[----:B------:R-:W-:-:S07]  /*1940*/  ISETP.NE.AND.EX P1, PT, R14, RZ, PT, P1 ;  /* 0x000000ff0e00720c */ /* 0x000fce0003f25310 */
        /* <DEDUP_REMOVED lines=23> */
[----:B-----5:R0:W-:Y:S02]  /*1ac0*/  STS.64 [R15+0x18], R12 ;  /* 0x0000180c0f007388 */ /* 0x0201e40000000a00 */
.L_x_27:
[----:B------:R-:W-:Y:S05]  /*1ad0*/  @!P1 BRA `(.L_x_4) ;  /* 0x0000000000409947 */ /* 0x000fea0003800000 */
[----:B0-----:R-:W0:Y:S01]  /*1ae0*/  S2R R5, SR_CgaCtaId ;  /* 0x0000000000057919 */ /* 0x001e220000008800 */
[----:B------:R-:W-:-:S04]  /*1af0*/  MOV R4, 0x400 ;  /* 0x0000040000047802 */ /* 0x000fc80000000f00 */
[----:B0-----:R-:W-:-:S07]  /*1b00*/  LEA R6, R5, R4, 0x18 ;  /* 0x0000000405067211 */ /* 0x001fce00078ec0ff */
.L_x_28:
[----:B0-----:R-:W0:Y:S02]  /*1b10*/  LDCU.64 UR4, c[0x0][0x3e0] ;  /* 0x00007c00ff0477ac */ /* 0x001e240008000a00 */
[----:B0-----:R-:W-:-:S04]  /*1b20*/  LEA R4, P0, R3, UR4, 0x3 ;  /* 0x0000000403047c11 */ /* 0x001fc8000f8018ff */
[----:B------:R-:W-:-:S06]  /*1b30*/  LEA.HI.X R5, R3, UR5, R40, 0x3, P0 ;  /* 0x0000000503057c11 */ /* 0x000fcc00080f1c28 */
[----:B------:R-:W2:Y:S01]  /*1b40*/  LDG.E.64 R4, desc[UR36][R4.64] ;  /* 0x0000002404047981 */ /* 0x000ea2000c1e1b00 */
[C---:B------:R-:W-:Y:S01]  /*1b50*/  IMAD R7, R3.reuse, 0x8, R6 ;  /* 0x0000000803077824 */ /* 0x040fe200078e0206 */
[----:B------:R-:W-:Y:S01]  /*1b60*/  IADD3 R0, P0, PT, R0, -0x1, RZ ;  /* 0xffffffff00007810 */ /* 0x000fe20007f1e0ff */
[----:B------:R-:W-:Y:S02]  /*1b70*/  VIADD R3, R3, 0x1 ;  /* 0x0000000103037836 */ /* 0x000fe40000000000 */
[----:B------:R-:W-:Y:S01]  /*1b80*/  IMAD.MOV.U32 R40, RZ, RZ, RZ ;  /* 0x000000ffff287224 */ /* 0x000fe200078e00ff */
[----:B------:R-:W-:Y:S02]  /*1b90*/  IADD3.X R14, PT, PT, R14, -0x1, RZ, P0, !PT ;  /* 0xffffffff0e0e7810 */ /* 0x000fe400007fe4ff */
[----:B------:R-:W-:-:S04]  /*1ba0*/  ISETP.NE.U32.AND P0, PT, R0, RZ, PT ;  /* 0x000000ff0000720c */ /* 0x000fc80003f05070 */
[----:B------:R-:W-:Y:S01]  /*1bb0*/  ISETP.NE.AND.EX P0, PT, R14, RZ, PT, P0 ;  /* 0x000000ff0e00720c */ /* 0x000fe20003f05300 */
[----:B--2---:R0:W-:-:S12]  /*1bc0*/  STS.64 [R7], R4 ;  /* 0x0000000407007388 */ /* 0x0041d80000000a00 */
[----:B------:R-:W-:Y:S05]  /*1bd0*/  @P0 BRA `(.L_x_28) ;  /* 0xfffffffc00cc0947 */ /* 0x000fea000383ffff */
.L_x_4:
[----:B------:R-:W-:Y:S05]  /*1be0*/  WARPSYNC.ALL ;  /* 0x0000000000007948 */ /* 0x000fea0003800000 */
[----:B------:R-:W5:Y:S02]  /*1bf0*/  LDCU.64 UR4, c[0x0][0x3a0] ;  /* 0x00007400ff0477ac */ /* 0x000f640008000a00 */
[----:B-----5:R-:W-:Y:S02]  /*1c00*/  USHF.L.U32 UR6, UR4, 0x3, URZ ;  /* 0x0000000304067899 */ /* 0x020fe400080006ff */
[----:B------:R-:W-:-:S04]  /*1c10*/  USHF.L.U64.HI UR4, UR4, 0x3, UR5 ;  /* 0x0000000304047899 */ /* 0x000fc80008010205 */
[----:B0-----:R-:W-:Y:S02]  /*1c20*/  IMAD.U32 R4, RZ, RZ, UR6 ;  /* 0x00000006ff047e24 */ /* 0x001fe4000f8e00ff */
[----:B------:R-:W-:Y:S01]  /*1c30*/  IMAD.U32 R5, RZ, RZ, UR4 ;  /* 0x00000004ff057e24 */ /* 0x000fe2000f8e00ff */
[----:B------:R-:W-:Y:S01]  /*1c40*/  BAR.SYNC.DEFER_BLOCKING 0x0 ;  /* 0x0000000000007b1d */ /* 0x000fe20000010000 */
[----:B------:R-:W-:-:S05]  /*1c50*/  MOV R6, 0x8 ;  /* 0x0000000800067802 */ /* 0x000fca0000000f00 */
[----:B------:R-:W0:Y:S01]  /*1c60*/  LDCU UR57, c[0x0][0x3cc] ;  /* 0x00007980ff3977ac */ /* 0x000e220008000800 */
[----:B------:R-:W0:Y:S01]  /*1c70*/  LDCU UR56, c[0x0][0x3cc] ;  /* 0x00007980ff3877ac */ /* 0x000e220008000800 */
[----:B------:R-:W0:Y:S01]  /*1c80*/  LDC.64 R6, c[0x4][R6] ;  /* 0x0100000006067b82 */ /* 0x000e220000000a00 */
[----:B------:R-:W0:Y:S01]  /*1c90*/  LDCU UR55, c[0x0][0x3c8] ;  /* 0x00007900ff3777ac */ /* 0x000e220008000800 */
[----:B------:R-:W0:Y:S01]  /*1ca0*/  LDCU UR54, c[0x0][0x3c8] ;  /* 0x00007900ff3677ac */ /* 0x000e220008000800 */
[----:B------:R-:W0:Y:S01]  /*1cb0*/  LDCU.64 UR44, c[0x0][0x3c0] ;  /* 0x00007800ff2c77ac */ /* 0x000e220008000a00 */
[----:B------:R-:W0:Y:S01]  /*1cc0*/  LDCU.64 UR46, c[0x0][0x3c0] ;  /* 0x00007800ff2e77ac */ /* 0x000e220008000a00 */
[----:B------:R-:W0:Y:S01]  /*1cd0*/  LDCU.64 UR48, c[0x0][0x3e0] ;  /* 0x00007c00ff3077ac */ /* 0x000e220008000a00 */
[----:B------:R-:W0:Y:S01]  /*1ce0*/  LDCU.64 UR50, c[0x4][0x20] ;  /* 0x01000400ff3277ac */ /* 0x000e220008000a00 */
[----:B------:R-:W0:Y:S02]  /*1cf0*/  LDCU.64 UR52, c[0x0][0x3b8] ;  /* 0x00007700ff3477ac */ /* 0x000e240008000a00 */
[----:B------:R-:W-:-:S07]  /*1d00*/  LEPC R20, `(.L_x_29) ;  /* 0x000000001014794e */ /* 0x000fce0000000000 */
[----:B01234-:R-:W-:Y:S05]  /*1d10*/  CALL.ABS.NOINC R6 ;  /* 0x0000000006007343 */ /* 0x01ffea0003c00000 */
.L_x_29:
[----:B------:R-:W0:Y:S01]  /*1d20*/  LDCU UR4, c[0x0][0x3d8] ;  /* 0x00007b00ff0477ac */ /* 0x000e220008000800 */
[----:B------:R-:W1:Y:S01]  /*1d30*/  LDC.64 R8, c[0x0][0x3a0] ;  /* 0x0000e800ff087b82 */ /* 0x000e620000000a00 */
[----:B------:R-:W-:Y:S01]  /*1d40*/  IMAD.MOV.U32 R6, RZ, RZ, 0x1 ;  /* 0x00000001ff067424 */ /* 0x000fe200078e00ff */
[----:B------:R-:W-:Y:S01]  /*1d50*/  BSSY.RECONVERGENT B0, `(.L_x_30) ;  /* 0x0000313000007945 */ /* 0x000fe20003800200 */
[----:B------:R-:W-:Y:S01]  /*1d60*/  IMAD.MOV.U32 R7, RZ, RZ, 0x0 ;  /* 0x00000000ff077424 */ /* 0x000fe200078e00ff */
[----:B0-----:R-:W-:-:S04]  /*1d70*/  ISETP.NE.AND P0, PT, RZ, UR4, PT ;  /* 0x00000004ff007c0c */ /* 0x001fc8000bf05270 */
[----:B------:R-:W-:Y:S01]  /*1d80*/  ISETP.EQ.OR P0, PT, R22, RZ, !P0 ;  /* 0x000000ff1600720c */ /* 0x000fe20004702670 */
[----:B-1----:R-:W-:-:S12]  /*1d90*/  IMAD.WIDE.U32 R6, R8, 0x1, R6 ;  /* 0x0000000108067825 */ /* 0x002fd800078e0006 */
[----:B------:R-:W-:Y:S05]  /*1da0*/  @P0 BRA `(.L_x_31) ;  /* 0x0000003000340947 */ /* 0x000fea0003800000 */
[----:B------:R-:W0:Y:S01]  /*1db0*/  S2R R3, SR_CgaCtaId ;  /* 0x0000000000037919 */ /* 0x000e220000008800 */
[----:B------:R-:W1:Y:S01]  /*1dc0*/  I2F.F64.U32 R14, UR62 ;  /* 0x0000003e000e7d12 */ /* 0x000e620008201800 */
[----:B------:R-:W-:Y:S01]  /*1dd0*/  MOV R22, 0x400 ;  /* 0x0000040000167802 */ /* 0x000fe20000000f00 */
[----:B------:R-:W-:Y:S01]  /*1de0*/  BSSY.RECONVERGENT B1, `(.L_x_32) ;  /* 0x0000036000017945 */ /* 0x000fe20003800200 */
[----:B------:R-:W-:Y:S02]  /*1df0*/  IMAD.IADD R9, R7, 0x1, R9 ;  /* 0x0000000107097824 */ /* 0x000fe400078e0209 */
[----:B01----:R-:W-:-:S07]  /*1e00*/  LEA R22, R3, R22, 0x18 ;  /* 0x0000001603167211 */ /* 0x003fce00078ec0ff */
.L_x_36:
[----:B------:R-:W-:Y:S01]  /*1e10*/  IADD3 R16, P0, PT, R16, 0x1, RZ ;  /* 0x0000000110107810 */ /* 0x000fe20007f1e0ff */
[----:B------:R-:W-:Y:S04]  /*1e20*/  BSSY.RECONVERGENT B2, `(.L_x_33) ;  /* 0x000001f000027945 */ /* 0x000fe80003800200 */
[----:B------:R-:W-:-:S05]  /*1e30*/  IMAD.X R17, RZ, RZ, R17, P0 ;  /* 0x000000ffff117224 */ /* 0x000fca00000e0611 */
[----:B------:R-:W-:-:S04]  /*1e40*/  LOP3.LUT R0, R17, UR57, RZ, 0xfc, !PT ;  /* 0x0000003911007c12 */ /* 0x000fc8000f8efcff */
[----:B------:R-:W-:-:S13]  /*1e50*/  ISETP.NE.U32.AND P0, PT, R0, RZ, PT ;  /* 0x000000ff0000720c */ /* 0x000fda0003f05070 */
[----:B------:R-:W-:Y:S05]  /*1e60*/  @P0 BRA `(.L_x_34) ;  /* 0x0000000000500947 */ /* 0x000fea0003800000 */
[----:B------:R-:W0:Y:S01]  /*1e70*/  I2F.U32.RP R0, UR55 ;  /* 0x0000003700007d06 */ /* 0x000e220008209000 */
[----:B------:R-:W-:-:S07]  /*1e80*/  ISETP.NE.U32.AND P1, PT, RZ, UR55, PT ;  /* 0x00000037ff007c0c */ /* 0x000fce000bf25070 */
[----:B0-----:R-:W0:Y:S02]  /*1e90*/  MUFU.RCP R0, R0 ;  /* 0x0000000000007308 */ /* 0x001e240000001000 */
[----:B0-----:R-:W-:-:S06]  /*1ea0*/  VIADD R10, R0, 0xffffffe ;  /* 0x0ffffffe000a7836 */ /* 0x001fcc0000000000 */
[----:B------:R0:W1:Y:S02]  /*1eb0*/  F2I.FTZ.U32.TRUNC.NTZ R11, R10 ;  /* 0x0000000a000b7305 */ /* 0x000064000021f000 */
[----:B0-----:R-:W-:Y:S02]  /*1ec0*/  IMAD.MOV.U32 R10, RZ, RZ, RZ ;  /* 0x000000ffff0a7224 */ /* 0x001fe400078e00ff */
[----:B-1----:R-:W-:-:S04]  /*1ed0*/  IMAD.MOV R3, RZ, RZ, -R11 ;  /* 0x000000ffff037224 */ /* 0x002fc800078e0a0b */
        /* <DEDUP_REMOVED lines=13> */
.L_x_34:
[----:B------:R-:W-:Y:S01]  /*1fb0*/  IMAD.MOV.U32 R8, RZ, RZ, R16 ;  /* 0x000000ffff087224 */ /* 0x000fe200078e0010 */
[----:B------:R-:W-:Y:S01]  /*1fc0*/  MOV R0, 0x1ff0 ;  /* 0x00001ff000007802 */ /* 0x000fe20000000f00 */
[----:B------:R-:W-:-:S07]  /*1fd0*/  IMAD.MOV.U32 R3, RZ, RZ, R17 ;  /* 0x000000ffff037224 */ /* 0x000fce00078e0011 */
[----:B------:R-:W-:Y:S05]  /*1fe0*/  CALL.REL.NOINC `($__internal_1_$__cuda_sm20_rem_u64) ;  /* 0x0000005c00487944 */ /* 0x000fea0003c00000 */
[----:B------:R-:W-:Y:S02]  /*1ff0*/  IMAD.MOV.U32 R10, RZ, RZ, R12 ;  /* 0x000000ffff0a7224 */ /* 0x000fe400078e000c */
[----:B------:R-:W-:-:S07]  /*2000*/  IMAD.MOV.U32 R11, RZ, RZ, R13 ;  /* 0x000000ffff0b7224 */ /* 0x000fce00078e000d */
.L_x_35:
[----:B------:R-:W-:Y:S05]  /*2010*/  BSYNC.RECONVERGENT B2 ;  /* 0x0000000000027941 */ /* 0x000fea0003800200 */
.L_x_33:
[----:B------:R-:W-:-:S04]  /*2020*/  LEA R26, P0, R10, UR44, 0x3 ;  /* 0x0000002c0a1a7c11 */ /* 0x000fc8000f8018ff */
[----:B------:R-:W-:-:S05]  /*2030*/  LEA.HI.X R27, R10, UR45, R11, 0x3, P0 ;  /* 0x0000002d0a1b7c11 */ /* 0x000fca00080f1c0b */
[----:B------:R-:W2:Y:S01]  /*2040*/  LDG.E.64 R10, desc[UR36][R26.64] ;  /* 0x000000241a0a7981 */ /* 0x000ea2000c1e1b00 */
[----:B------:R-:W0:Y:S01]  /*2050*/  S2R R3, SR_SWINHI ;  /* 0x0000000000037919 */ /* 0x000e220000002f00 */
[----:B--2---:R-:W-:Y:S01]  /*2060*/  DMUL R12, R14, R10 ;  /* 0x0000000a0e0c7228 */ /* 0x004fe20000000000 */
[----:B------:R-:W-:Y:S02]  /*2070*/  MOV R10, R22 ;  /* 0x00000016000a7202 */ /* 0x000fe40000000f00 */
[----:B0-----:R-:W-:-:S03]  /*2080*/  MOV R11, R3 ;  /* 0x00000003000b7202 */ /* 0x001fc60000000f00 */
[----:B------:R-:W0:Y:S01]  /*2090*/  F2I.U32.F64.FLOOR R24, R12 ;  /* 0x0000000c00187311 */ /* 0x000e220000305000 */
[----:B------:R-:W-:-:S04]  /*20a0*/  ISETP.NE.U32.AND P0, PT, R10, RZ, PT ;  /* 0x000000ff0a00720c */ /* 0x000fc80003f05070 */
[----:B------:R-:W-:Y:S01]  /*20b0*/  ISETP.NE.AND.EX P0, PT, R11, RZ, PT, P0 ;  /* 0x000000ff0b00720c */ /* 0x000fe20003f05300 */
[----:B0-----:R-:W-:-:S04]  /*20c0*/  IMAD.WIDE.U32 R20, R6, R24, RZ ;  /* 0x0000001806147225 */ /* 0x001fc800078e00ff */
[----:B------:R-:W-:Y:S01]  /*20d0*/  IMAD R25, R9, R24, RZ ;  /* 0x0000001809197224 */ /* 0x000fe200078e02ff */
[----:B------:R-:W-:-:S03]  /*20e0*/  LEA R0, P2, R20, R10, 0x3 ;  /* 0x0000000a14007211 */ /* 0x000fc600078418ff */
[----:B------:R-:W-:Y:S01]  /*20f0*/  IMAD.IADD R25, R21, 0x1, R25 ;  /* 0x0000000115197824 */ /* 0x000fe200078e0219 */
[----:B------:R-:W-:-:S04]  /*2100*/  ISETP.EQ.U32.AND P1, PT, R0, UR48, PT ;  /* 0x0000003000007c0c */ /* 0x000fc8000bf22070 */
[----:B------:R-:W-:-:S04]  /*2110*/  LEA.HI.X R10, R20, R11, R25, 0x3, P2 ;  /* 0x0000000b140a7211 */ /* 0x000fc800010f1c19 */
[----:B------:R-:W-:-:S13]  /*2120*/  ISETP.EQ.OR.EX P0, PT, R10, UR49, !P0, P1 ;  /* 0x000000310a007c0c */ /* 0x000fda000c702710 */
[----:B------:R-:W-:Y:S05]  /*2130*/  @P0 BRA `(.L_x_36) ;  /* 0xfffffffc00340947 */ /* 0x000fea000383ffff */
[----:B------:R-:W-:Y:S05]  /*2140*/  BSYNC.RECONVERGENT B1 ;  /* 0x0000000000017941 */ /* 0x000fea0003800200 */
.L_x_32:
[----:B------:R-:W-:Y:S01]  /*2150*/  BSSY.RECONVERGENT B1, `(.L_x_37) ;  /* 0x000003a000017945 */ /* 0x000fe20003800200 */
.L_x_41:
[----:B------:R-:W-:Y:S01]  /*2160*/  IMAD.MOV.U32 R26, RZ, RZ, R16 ;  /* 0x000000ffff1a7224 */ /* 0x000fe200078e0010 */
[----:B------:R-:W-:Y:S01]  /*2170*/  IADD3 R16, P0, PT, R16, 0x1, RZ ;  /* 0x0000000110107810 */ /* 0x000fe20007f1e0ff */
[--C-:B------:R-:W-:Y:S01]  /*2180*/  IMAD.MOV.U32 R22, RZ, RZ, R17.reuse ;  /* 0x000000ffff167224 */ /* 0x100fe200078e0011 */
[----:B------:R-:W-:Y:S03]  /*2190*/  BSSY.RECONVERGENT B2, `(.L_x_38) ;  /* 0x000001f000027945 */ /* 0x000fe60003800200 */
        /* <DEDUP_REMOVED lines=24> */
.L_x_39:
[----:B------:R-:W-:Y:S01]  /*2320*/  IMAD.MOV.U32 R8, RZ, RZ, R16 ;  /* 0x000000ffff087224 */ /* 0x000fe200078e0010 */
[----:B------:R-:W-:Y:S01]  /*2330*/  MOV R0, 0x2360 ;  /* 0x0000236000007802 */ /* 0x000fe20000000f00 */
[----:B------:R-:W-:-:S07]  /*2340*/  IMAD.MOV.U32 R3, RZ, RZ, R17 ;  /* 0x000000ffff037224 */ /* 0x000fce00078e0011 */
[----:B------:R-:W-:Y:S05]  /*2350*/  CALL.REL.NOINC `($__internal_1_$__cuda_sm20_rem_u64) ;  /* 0x00000058006c7944 */ /* 0x000fea0003c00000 */
[----:B------:R-:W-:Y:S02]  /*2360*/  IMAD.MOV.U32 R10, RZ, RZ, R12 ;  /* 0x000000ffff0a7224 */ /* 0x000fe400078e000c */
[----:B------:R-:W-:-:S07]  /*2370*/  IMAD.MOV.U32 R11, RZ, RZ, R13 ;  /* 0x000000ffff0b7224 */ /* 0x000fce00078e000d */
.L_x_40:
[----:B------:R-:W-:Y:S05]  /*2380*/  BSYNC.RECONVERGENT B2 ;  /* 0x0000000000027941 */ /* 0x000fea0003800200 */
.L_x_38:
[----:B------:R-:W-:-:S04]  /*2390*/  LEA R30, P0, R10, UR46, 0x3 ;  /* 0x0000002e0a1e7c11 */ /* 0x000fc8000f8018ff */
[----:B------:R-:W-:-:S05]  /*23a0*/  LEA.HI.X R31, R10, UR47, R11, 0x3, P0 ;  /* 0x0000002f0a1f7c11 */ /* 0x000fca00080f1c0b */
[----:B------:R-:W2:Y:S01]  /*23b0*/  LDG.E.64 R10, desc[UR36][R30.64] ;  /* 0x000000241e0a7981 */ /* 0x000ea2000c1e1b00 */
[----:B------:R-:W-:Y:S01]  /*23c0*/  MOV R3, 0x400 ;  /* 0x0000040000037802 */ /* 0x000fe20000000f00 */
[----:B------:R-:W0:Y:S01]  /*23d0*/  S2R R0, SR_CgaCtaId ;  /* 0x0000000000007919 */ /* 0x000e220000008800 */
[----:B------:R-:W1:Y:S02]  /*23e0*/  S2R R8, SR_SWINHI ;  /* 0x0000000000087919 */ /* 0x000e640000002f00 */
[----:B0-----:R-:W-:-:S04]  /*23f0*/  LEA R3, R0, R3, 0x18 ;  /* 0x0000000300037211 */ /* 0x001fc800078ec0ff */
[----:B------:R-:W-:Y:S02]  /*2400*/  MOV R32, R3 ;  /* 0x0000000300207202 */ /* 0x000fe40000000f00 */
[----:B-1----:R-:W-:Y:S01]  /*2410*/  MOV R33, R8 ;  /* 0x0000000800217202 */ /* 0x002fe20000000f00 */
[----:B--2---:R-:W-:Y:S01]  /*2420*/  DMUL R28, R14, R10 ;  /* 0x0000000a0e1c7228 */ /* 0x004fe20000000000 */
[----:B------:R-:W0:Y:S09]  /*2430*/  LDC.64 R10, c[0x0][0x3e0] ;  /* 0x0000f800ff0a7b82 */ /* 0x000e320000000a00 */
[----:B------:R-:W1:Y:S02]  /*2440*/  F2I.U32.F64.FLOOR R28, R28 ;  /* 0x0000001c001c7311 */ /* 0x000e640000305000 */
[----:B-1----:R-:W-:-:S02]  /*2450*/  IMAD R27, R9, R28, RZ ;  /* 0x0000001c091b7224 */ /* 0x002fc400078e02ff */
[----:B------:R-:W-:-:S04]  /*2460*/  IMAD.WIDE.U32 R12, R6, R28, RZ ;  /* 0x0000001c060c7225 */ /* 0x000fc800078e00ff */
[----:B------:R-:W-:Y:S01]  /*2470*/  IMAD.IADD R27, R13, 0x1, R27 ;  /* 0x000000010d1b7824 */ /* 0x000fe200078e021b */
[C---:B------:R-:W-:Y:S02]  /*2480*/  LEA R23, P1, R12.reuse, R32, 0x3 ;  /* 0x000000200c177211 */ /* 0x040fe400078218ff */
[C---:B------:R-:W-:Y:S02]  /*2490*/  ISETP.NE.U32.AND P0, PT, R12.reuse, R20, PT ;  /* 0x000000140c00720c */ /* 0x040fe40003f05070 */
[----:B------:R-:W-:Y:S02]  /*24a0*/  LEA.HI.X R32, R12, R33, R27, 0x3, P1 ;  /* 0x000000210c207211 */ /* 0x000fe400008f1c1b */
[----:B------:R-:W-:Y:S02]  /*24b0*/  ISETP.NE.AND.EX P0, PT, R27, R25, PT, P0 ;  /* 0x000000191b00720c */ /* 0x000fe40003f05300 */
[----:B0-----:R-:W-:-:S04]  /*24c0*/  ISETP.EQ.U32.AND P1, PT, R23, R10, PT ;  /* 0x0000000a1700720c */ /* 0x001fc80003f22070 */
[----:B------:R-:W-:-:S13]  /*24d0*/  ISETP.EQ.OR.EX P0, PT, R32, R11, !P0, P1 ;  /* 0x0000000b2000720c */ /* 0x000fda0004702710 */
[----:B------:R-:W-:Y:S05]  /*24e0*/  @P0 BRA `(.L_x_41) ;  /* 0xfffffffc001c0947 */ /* 0x000fea000383ffff */
[----:B------:R-:W-:Y:S05]  /*24f0*/  BSYNC.RECONVERGENT B1 ;  /* 0x0000000000017941 */ /* 0x000fea0003800200 */
.L_x_37:
[----:B------:R-:W0:Y:S02]  /*2500*/  LDC.64 R6, c[0x0][0x3a0] ;  /* 0x0000e800ff067b82 */ /* 0x000e240000000a00 */
[----:B0-----:R-:W-:-:S04]  /*2510*/  ISETP.NE.U32.AND P0, PT, R6, RZ, PT ;  /* 0x000000ff0600720c */ /* 0x001fc80003f05070 */
[----:B------:R-:W-:-:S13]  /*2520*/  ISETP.NE.AND.EX P0, PT, R7, RZ, PT, P0 ;  /* 0x000000ff0700720c */ /* 0x000fda0003f05300 */
[----:B------:R-:W-:Y:S05]  /*2530*/  @!P0 BRA `(.L_x_42) ;  /* 0x0000001000a48947 */ /* 0x000fea0003800000 */
[C---:B------:R-:W-:Y:S01]  /*2540*/  ISETP.GE.U32.AND P1, PT, R6.reuse, 0x8, PT ;  /* 0x000000080600780c */ /* 0x040fe20003f26070 */
[----:B------:R-:W-:Y:S01]  /*2550*/  IMAD.MOV.U32 R0, RZ, RZ, RZ ;  /* 0x000000ffff007224 */ /* 0x000fe200078e00ff */
[----:B------:R-:W-:Y:S02]  /*2560*/  LOP3.LUT R25, R6, 0x7, RZ, 0xc0, !PT ;  /* 0x0000000706197812 */ /* 0x000fe400078ec0ff */
[----:B------:R-:W-:Y:S01]  /*2570*/  ISETP.GE.U32.AND.EX P1, PT, R7, RZ, PT, P1 ;  /* 0x000000ff0700720c */ /* 0x000fe20003f26110 */
[----:B------:R-:W-:Y:S01]  /*2580*/  IMAD.MOV.U32 R7, RZ, RZ, RZ ;  /* 0x000000ffff077224 */ /* 0x000fe200078e00ff */
[----:B------:R-:W-:-:S04]  /*2590*/  ISETP.NE.U32.AND P0, PT, R25, RZ, PT ;  /* 0x000000ff1900720c */ /* 0x000fc80003f05070 */
[----:B------:R-:W-:-:S07]  /*25a0*/  ISETP.NE.AND.EX P0, PT, RZ, RZ, PT, P0 ;  /* 0x000000ffff00720c */ /* 0x000fce0003f05300 */
[----:B------:R-:W-:Y:S06]  /*25b0*/  @!P1 BRA `(.L_x_43) ;  /* 0x0000000400f49947 */ /* 0x000fec0003800000 */
[----:B------:R-:W0:Y:S01]  /*25c0*/  LDCU UR4, c[0x0][0x3a4] ;  /* 0x00007480ff0477ac */ /* 0x000e220008000800 */
[----:B------:R-:W-:Y:S01]  /*25d0*/  LEA R17, R6, 0x8, 0x3 ;  /* 0x0000000806117811 */ /* 0x000fe200078e18ff */
[----:B------:R-:W-:Y:S01]  /*25e0*/  VIADD R0, R3, 0x20 ;  /* 0x0000002003007836 */ /* 0x000fe20000000000 */
[----:B------:R-:W-:Y:S01]  /*25f0*/  IADD3 R27, P1, PT, R4, 0x20, RZ ;  /* 0x00000020041b7810 */ /* 0x000fe20007f3e0ff */
[----:B------:R-:W-:Y:S01]  /*2600*/  BSSY.RECONVERGENT B1, `(.L_x_43) ;  /* 0x0000078000017945 */ /* 0x000fe20003800200 */
[----:B------:R-:W-:Y:S01]  /*2610*/  IADD3 R8, P2, PT, R10, 0x20, RZ ;  /* 0x000000200a087810 */ /* 0x000fe20007f5e0ff */
[C-C-:B------:R-:W-:Y:S02]  /*2620*/  IMAD R24, R17.reuse, R24, R0.reuse ;  /* 0x0000001811187224 */ /* 0x140fe400078e0200 */
[----:B------:R-:W-:Y:S01]  /*2630*/  IMAD R17, R17, R28, R0 ;  /* 0x0000001c11117224 */ /* 0x000fe200078e0200 */
[----:B------:R-:W-:Y:S01]  /*2640*/  LOP3.LUT R0, R6, 0xfffffff8, RZ, 0xc0, !PT ;  /* 0xfffffff806007812 */ /* 0x000fe200078ec0ff */
[----:B------:R-:W-:-:S02]  /*2650*/  IMAD.X R32, RZ, RZ, R5, P1 ;  /* 0x000000ffff207224 */ /* 0x000fc400008e0605 */
[----:B------:R-:W-:Y:S02]  /*2660*/  IMAD.X R9, RZ, RZ, R11, P2 ;  /* 0x000000ffff097224 */ /* 0x000fe400010e060b */
[----:B------:R-:W-:Y:S02]  /*2670*/  IMAD.MOV.U32 R23, RZ, RZ, R0 ;  /* 0x000000ffff177224 */ /* 0x000fe400078e0000 */
[----:B0-----:R-:W-:Y:S02]  /*2680*/  IMAD.U32 R7, RZ, RZ, UR4 ;  /* 0x00000004ff077e24 */ /* 0x001fe4000f8e00ff */
[----:B------:R-:W-:-:S07]  /*2690*/  IMAD.U32 R16, RZ, RZ, UR4 ;  /* 0x00000004ff107e24 */ /* 0x000fce000f8e00ff */
.L_x_44:
[----:B------:R-:W2:Y:S01]  /*26a0*/  LDG.E.64 R14, desc[UR36][R8.64+-0x20] ;  /* 0xffffe024080e7981 */ /* 0x000ea2000c1e1b00 */
[----:B------:R-:W2:Y:S03]  /*26b0*/  LDCU.64 UR4, c[0x0][0x390] ;  /* 0x00007200ff0477ac */ /* 0x000ea60008000a00 */
[----:B------:R-:W-:Y:S04]  /*26c0*/  LDS.64 R28, [R24+-0x20] ;  /* 0xffffe000181c7984 */ /* 0x000fe80000000a00 */
[----:B------:R-:W0:Y:S02]  /*26d0*/  LDS.64 R30, [R17+-0x20] ;  /* 0xffffe000111e7984 */ /* 0x000e240000000a00 */
[----:B0-----:R-:W-:-:S08]  /*26e0*/  DADD R28, R28, -R30 ;  /* 0x000000001c1c7229 */ /* 0x001fd0000000081e */
[----:B--2---:R-:W-:-:S08]  /*26f0*/  DFMA R14, R28, UR4, R14 ;  /* 0x000000041c0e7c2b */ /* 0x004fd0000800000e */
[C---:B------:R-:W-:Y:S02]  /*2700*/  DSETP.GT.AND P1, PT, R14.reuse, 1, PT ;  /* 0x3ff000000e00742a */ /* 0x040fe40003f24000 */
[----:B------:R-:W-:-:S04]  /*2710*/  DSETP.GEU.AND P2, PT, R14, RZ, PT ;  /* 0x000000ff0e00722a */ /* 0x000fc80003f4e000 */
[----:B------:R-:W-:Y:S02]  /*2720*/  FSEL R34, R14, RZ, !P1 ;  /* 0x000000ff0e227208 */ /* 0x000fe40004800000 */
[----:B------:R-:W-:Y:S01]  /*2730*/  FSEL R14, R15, 1.875, !P1 ;  /* 0x3ff000000f0e7808 */ /* 0x000fe20004800000 */
[----:B------:R-:W-:Y:S01]  /*2740*/  IMAD.MOV.U32 R15, RZ, RZ, R32 ;  /* 0x000000ffff0f7224 */ /* 0x000fe200078e0020 */
[----:B------:R-:W-:Y:S02]  /*2750*/  FSEL R34, R34, RZ, P2 ;  /* 0x000000ff22227208 */ /* 0x000fe40001000000 */
[----:B------:R-:W-:Y:S01]  /*2760*/  FSEL R35, R14, RZ, P2 ;  /* 0x000000ff0e237208 */ /* 0x000fe20001000000 */
[----:B------:R-:W-:-:S05]  /*2770*/  IMAD.MOV.U32 R14, RZ, RZ, R27 ;  /* 0x000000ffff0e7224 */ /* 0x000fca00078e001b */
[----:B------:R-:W-:Y:S04]  /*2780*/  ST.E.64 desc[UR36][R14.64+-0x20], R34 ;  /* 0xffffe0220e007985 */ /* 0x000fe8000c101b24 */
[----:B------:R-:W2:Y:S04]  /*2790*/  LDG.E.64 R28, desc[UR36][R8.64+-0x18] ;  /* 0xffffe824081c7981 */ /* 0x000ea8000c1e1b00 */
[----:B------:R-:W-:Y:S04]  /*27a0*/  LDS.64 R30, [R24+-0x18] ;  /* 0xffffe800181e7984 */ /* 0x000fe80000000a00 */
[----:B------:R-:W0:Y:S02]  /*27b0*/  LDS.64 R32, [R17+-0x18] ;  /* 0xffffe80011207984 */ /* 0x000e240000000a00 */
[----:B0-----:R-:W-:-:S08]  /*27c0*/  DADD R30, R30, -R32 ;  /* 0x000000001e1e7229 */ /* 0x001fd00000000820 */
[----:B--2---:R-:W-:-:S08]  /*27d0*/  DFMA R28, R30, UR4, R28 ;  /* 0x000000041e1c7c2b */ /* 0x004fd0000800001c */
[C---:B------:R-:W-:Y:S02]  /*27e0*/  DSETP.GT.AND P1, PT, R28.reuse, 1, PT ;  /* 0x3ff000001c00742a */ /* 0x040fe40003f24000 */
[----:B------:R-:W-:-:S04]  /*27f0*/  DSETP.GEU.AND P2, PT, R28, RZ, PT ;  /* 0x000000ff1c00722a */ /* 0x000fc80003f4e000 */
[----:B------:R-:W-:Y:S02]  /*2800*/  FSEL R36, R28, RZ, !P1 ;  /* 0x000000ff1c247208 */ /* 0x000fe40004800000 */
[----:B------:R-:W-:Y:S02]  /*2810*/  FSEL R28, R29, 1.875, !P1 ;  /* 0x3ff000001d1c7808 */ /* 0x000fe40004800000 */
[----:B------:R-:W-:Y:S02]  /*2820*/  FSEL R36, R36, RZ, P2 ;  /* 0x000000ff24247208 */ /* 0x000fe40001000000 */
[----:B------:R-:W-:-:S05]  /*2830*/  FSEL R37, R28, RZ, P2 ;  /* 0x000000ff1c257208 */ /* 0x000fca0001000000 */
        /* <DEDUP_REMOVED lines=26> */
[----:B------:R-:W-:Y:S04]  /*29e0*/  LDS.64 R30, [R24] ;  /* 0x00000000181e7984 */ /* 0x000fe80000000a00 */
[----:B------:R-:W0:Y:S02]  /*29f0*/  LDS.64 R32, [R17] ;  /* 0x0000000011207984 */ /* 0x000e240000000a00 */
        /* <DEDUP_REMOVED lines=10> */
[----:B------:R-:W-:Y:S04]  /*2aa0*/  LDS.64 R30, [R24+0x8] ;  /* 0x00000800181e7984 */ /* 0x000fe80000000a00 */
[----:B------:R-:W0:Y:S02]  /*2ab0*/  LDS.64 R32, [R17+0x8] ;  /* 0x0000080011207984 */ /* 0x000e240000000a00 */
        /* <DEDUP_REMOVED lines=21> */
[----:B------:R0:W2:Y:S04]  /*2c10*/  LDG.E.64 R28, desc[UR36][R8.64+0x18] ;  /* 0x00001824081c7981 */ /* 0x0000a8000c1e1b00 */
[----:B------:R1:W-:Y:S04]  /*2c20*/  LDS.64 R30, [R24+0x18] ;  /* 0x00001800181e7984 */ /* 0x0003e80000000a00 */
[----:B------:R3:W4:Y:S01]  /*2c30*/  LDS.64 R32, [R17+0x18] ;  /* 0x0000180011207984 */ /* 0x0007220000000a00 */
[----:B0-----:R-:W-:Y:S01]  /*2c40*/  IADD3 R8, P3, PT, R8, 0x40, RZ ;  /* 0x0000004008087810 */ /* 0x001fe20007f7e0ff */
[----:B-1----:R-:W-:-:S04]  /*2c50*/  VIADD R24, R24, 0x40 ;  /* 0x0000004018187836 */ /* 0x002fc80000000000 */
[----:B------:R-:W-:Y:S02]  /*2c60*/  IMAD.X R9, RZ, RZ, R9, P3 ;  /* 0x000000ffff097224 */ /* 0x000fe400018e0609 */
[----:B---3--:R-:W-:Y:S01]  /*2c70*/  VIADD R17, R17, 0x40 ;  /* 0x0000004011117836 */ /* 0x008fe20000000000 */
[----:B----4-:R-:W-:-:S08]  /*2c80*/  DADD R30, R30, -R32 ;  /* 0x000000001e1e7229 */ /* 0x010fd00000000820 */
[----:B--2---:R-:W-:-:S08]  /*2c90*/  DFMA R28, R30, UR4, R28 ;  /* 0x000000041e1c7c2b */ /* 0x004fd0000800001c */
[C---:B------:R-:W-:Y:S02]  /*2ca0*/  DSETP.GT.AND P1, PT, R28.reuse, 1, PT ;  /* 0x3ff000001c00742a */ /* 0x040fe40003f24000 */
[----:B------:R-:W-:-:S04]  /*2cb0*/  DSETP.GEU.AND P2, PT, R28, RZ, PT ;  /* 0x000000ff1c00722a */ /* 0x000fc80003f4e000 */
[----:B------:R-:W-:Y:S02]  /*2cc0*/  FSEL R28, R28, RZ, !P1 ;  /* 0x000000ff1c1c7208 */ /* 0x000fe40004800000 */
[----:B------:R-:W-:Y:S02]  /*2cd0*/  FSEL R29, R29, 1.875, !P1 ;  /* 0x3ff000001d1d7808 */ /* 0x000fe40004800000 */
[----:B------:R-:W-:Y:S02]  /*2ce0*/  FSEL R28, R28, RZ, P2 ;  /* 0x000000ff1c1c7208 */ /* 0x000fe40001000000 */
[----:B------:R-:W-:Y:S02]  /*2cf0*/  FSEL R29, R29, RZ, P2 ;  /* 0x000000ff1d1d7208 */ /* 0x000fe40001000000 */
[----:B------:R-:W-:Y:S02]  /*2d00*/  IADD3 R23, P1, PT, R23, -0x8, RZ ;  /* 0xfffffff817177810 */ /* 0x000fe40007f3e0ff */
[----:B------:R-:W-:Y:S01]  /*2d10*/  IADD3 R27, P2, PT, R14, 0x40, RZ ;  /* 0x000000400e1b7810 */ /* 0x000fe20007f5e0ff */
[----:B------:R0:W-:Y:S01]  /*2d20*/  ST.E.64 desc[UR36][R14.64+0x18], R28 ;  /* 0x0000181c0e007985 */ /* 0x0001e2000c101b24 */
[----:B------:R-:W-:-:S02]  /*2d30*/  IADD3.X R16, PT, PT, R16, -0x1, RZ, P1, !PT ;  /* 0xffffffff10107810 */ /* 0x000fc40000ffe4ff */
[----:B------:R-:W-:Y:S01]  /*2d40*/  ISETP.NE.U32.AND P1, PT, R23, RZ, PT ;  /* 0x000000ff1700720c */ /* 0x000fe20003f25070 */
[----:B------:R-:W-:-:S03]  /*2d50*/  IMAD.X R32, RZ, RZ, R15, P2 ;  /* 0x000000ffff207224 */ /* 0x000fc600010e060f */
[----:B------:R-:W-:-:S13]  /*2d60*/  ISETP.NE.AND.EX P1, PT, R16, RZ, PT, P1 ;  /* 0x000000ff1000720c */ /* 0x000fda0003f25310 */
[----:B0-----:R-:W-:Y:S05]  /*2d70*/  @P1 BRA `(.L_x_44) ;  /* 0xfffffff800481947 */ /* 0x001fea000383ffff */
[----:B------:R-:W-:Y:S05]  /*2d80*/  BSYNC.RECONVERGENT B1 ;  /* 0x0000000000017941 */ /* 0x000fea0003800200 */
.L_x_43:
[----:B------:R-:W-:Y:S05]  /*2d90*/  @!P0 BRA `(.L_x_42) ;  /* 0x00000008008c8947 */ /* 0x000fea0003800000 */
[----:B------:R-:W-:Y:S01]  /*2da0*/  ISETP.GE.U32.AND P1, PT, R25, 0x4, PT ;  /* 0x000000041900780c */ /* 0x000fe20003f26070 */
[--C-:B------:R-:W-:Y:S01]  /*2db0*/  IMAD R13, R12, 0x8, R3.reuse ;  /* 0x000000080c0d7824 */ /* 0x100fe200078e0203 */
[----:B------:R-:W-:Y:S01]  /*2dc0*/  LOP3.LUT R14, R6, 0x3, RZ, 0xc0, !PT ;  /* 0x00000003060e7812 */ /* 0x000fe200078ec0ff */
[----:B------:R-:W-:Y:S01]  /*2dd0*/  IMAD R3, R20, 0x8, R3 ;  /* 0x0000000814037824 */ /* 0x000fe200078e0203 */
[----:B------:R-:W-:Y:S02]  /*2de0*/  ISETP.GE.U32.AND.EX P1, PT, RZ, RZ, PT, P1 ;  /* 0x000000ffff00720c */ /* 0x000fe40003f26110 */
[----:B------:R-:W-:-:S04]  /*2df0*/  ISETP.NE.U32.AND P0, PT, R14, RZ, PT ;  /* 0x000000ff0e00720c */ /* 0x000fc80003f05070 */
[----:B------:R-:W-:-:S07]  /*2e00*/  ISETP.NE.AND.EX P0, PT, RZ, RZ, PT, P0 ;  /* 0x000000ffff00720c */ /* 0x000fce0003f05300 */
[----:B------:R-:W-:Y:S06]  /*2e10*/  @!P1 BRA `(.L_x_45) ;  /* 0x00000004004c9947 */ /* 0x000fec0003800000 */
[C---:B------:R-:W-:Y:S01]  /*2e20*/  IMAD.SHL.U32 R15, R0.reuse, 0x8, RZ ;  /* 0x00000008000f7824 */ /* 0x040fe200078e00ff */
[C---:B------:R-:W-:Y:S01]  /*2e30*/  SHF.L.U64.HI R8, R0.reuse, 0x3, R7 ;  /* 0x0000000300087819 */ /* 0x040fe20000010207 */
[C---:B------:R-:W-:Y:S01]  /*2e40*/  IMAD R9, R0.reuse, 0x8, R3 ;  /* 0x0000000800097824 */ /* 0x040fe200078e0203 */
[----:B------:R-:W0:Y:S02]  /*2e50*/  LDCU.64 UR4, c[0x0][0x390] ;  /* 0x00007200ff0477ac */ /* 0x000e240008000a00 */
[C---:B------:R-:W-:Y:S01]  /*2e60*/  IADD3 R28, P1, PT, R15.reuse, R10, RZ ;  /* 0x0000000a0f1c7210 */ /* 0x040fe20007f3e0ff */
[----:B------:R-:W-:Y:S01]  /*2e70*/  IMAD R7, R0, 0x8, R13 ;  /* 0x0000000800077824 */ /* 0x000fe200078e020d */
[----:B------:R-:W-:Y:S03]  /*2e80*/  LDS.64 R20, [R9] ;  /* 0x0000000009147984 */ /* 0x000fe60000000a00 */
[----:B------:R-:W-:Y:S01]  /*2e90*/  IMAD.X R29, R8, 0x1, R11, P1 ;  /* 0x00000001081d7824 */ /* 0x000fe200008e060b */
[----:B------:R-:W1:Y:S04]  /*2ea0*/  LDS.64 R24, [R7] ;  /* 0x0000000007187984 */ /* 0x000e680000000a00 */
[----:B------:R-:W0:Y:S01]  /*2eb0*/  LDG.E.64 R16, desc[UR36][R28.64] ;  /* 0x000000241c107981 */ /* 0x000e22000c1e1b00 */
[----:B------:R-:W-:-:S02]  /*2ec0*/  IADD3 R35, P1, PT, R15, 0x8, RZ ;  /* 0x000000080f237810 */ /* 0x000fc40007f3e0ff */
[----:B------:R-:W-:Y:S02]  /*2ed0*/  IADD3 R30, P3, PT, R15, R4, RZ ;  /* 0x000000040f1e7210 */ /* 0x000fe40007f7e0ff */
[----:B------:R-:W-:Y:S01]  /*2ee0*/  LOP3.LUT R35, R35, 0xfffffff8, RZ, 0xc0, !PT ;  /* 0xfffffff823237812 */ /* 0x000fe200078ec0ff */
[----:B------:R-:W-:Y:S02]  /*2ef0*/  IMAD.X R12, RZ, RZ, R8, P1 ;  /* 0x000000ffff0c7224 */ /* 0x000fe400008e0608 */
[----:B------:R-:W-:Y:S01]  /*2f00*/  IMAD.X R31, R8, 0x1, R5, P3 ;  /* 0x00000001081f7824 */ /* 0x000fe200018e0605 */
[----:B------:R-:W-:Y:S02]  /*2f10*/  IADD3 R32, P4, PT, R35, R10, RZ ;  /* 0x0000000a23207210 */ /* 0x000fe40007f9e0ff */
[----:B------:R-:W-:-:S05]  /*2f20*/  LOP3.LUT R12, R12, 0x7, RZ, 0xc0, !PT ;  /* 0x000000070c0c7812 */ /* 0x000fca00078ec0ff */
[----:B------:R-:W-:Y:S01]  /*2f30*/  IMAD.X R33, R12, 0x1, R11, P4 ;  /* 0x000000010c217824 */ /* 0x000fe200020e060b */
[----:B-1----:R-:W-:-:S08]  /*2f40*/  DADD R20, R20, -R24 ;  /* 0x0000000014147229 */ /* 0x002fd00000000818 */
[----:B0-----:R-:W-:-:S08]  /*2f50*/  DFMA R16, R20, UR4, R16 ;  /* 0x0000000414107c2b */ /* 0x001fd00008000010 */
[C---:B------:R-:W-:Y:S02]  /*2f60*/  DSETP.GT.AND P1, PT, R16.reuse, 1, PT ;  /* 0x3ff000001000742a */ /* 0x040fe40003f24000 */
[----:B------:R-:W-:-:S04]  /*2f70*/  DSETP.GEU.AND P2, PT, R16, RZ, PT ;  /* 0x000000ff1000722a */ /* 0x000fc80003f4e000 */
[----:B------:R-:W-:Y:S02]  /*2f80*/  FSEL R28, R16, RZ, !P1 ;  /* 0x000000ff101c7208 */ /* 0x000fe40004800000 */
[----:B------:R-:W-:Y:S02]  /*2f90*/  FSEL R16, R17, 1.875, !P1 ;  /* 0x3ff0000011107808 */ /* 0x000fe40004800000 */
[----:B------:R-:W-:Y:S02]  /*2fa0*/  FSEL R28, R28, RZ, P2 ;  /* 0x000000ff1c1c7208 */ /* 0x000fe40001000000 */
[----:B------:R-:W-:-:S05]  /*2fb0*/  FSEL R29, R16, RZ, P2 ;  /* 0x000000ff101d7208 */ /* 0x000fca0001000000 */
[----:B------:R0:W-:Y:S04]  /*2fc0*/  ST.E.64 desc[UR36][R30.64], R28 ;  /* 0x0000001c1e007985 */ /* 0x0001e8000c101b24 */
[----:B------:R-:W2:Y:S01]  /*2fd0*/  LDG.E.64 R16, desc[UR36][R32.64] ;  /* 0x0000002420107981 */ /* 0x000ea2000c1e1b00 */
[----:B------:R-:W-:Y:S02]  /*2fe0*/  IADD3 R23, P1, PT, R15, 0x10, RZ ;  /* 0x000000100f177810 */ /* 0x000fe40007f3e0ff */
[----:B------:R-:W-:Y:S01]  /*2ff0*/  IADD3 R34, P3, PT, R35, R4, RZ ;  /* 0x0000000423227210 */ /* 0x000fe20007f7e0ff */
[----:B------:R-:W-:Y:S01]  /*3000*/  LDS.64 R20, [R9+0x8] ;  /* 0x0000080009147984 */ /* 0x000fe20000000a00 */
[----:B------:R-:W-:Y:S01]  /*3010*/  LOP3.LUT R23, R23, 0xfffffff8, RZ, 0xc0, !PT ;  /* 0xfffffff817177812 */ /* 0x000fe200078ec0ff */
[----:B------:R-:W-:-:S02]  /*3020*/  IMAD.X R36, RZ, RZ, R8, P1 ;  /* 0x000000ffff247224 */ /* 0x000fc400008e0608 */
[----:B------:R-:W1:Y:S01]  /*3030*/  LDS.64 R24, [R7+0x8] ;  /* 0x0000080007187984 */ /* 0x000e620000000a00 */
[----:B------:R-:W-:Y:S01]  /*3040*/  IMAD.X R35, R12, 0x1, R5, P3 ;  /* 0x000000010c237824 */ /* 0x000fe200018e0605 */
[----:B0-----:R-:W-:Y:S02]  /*3050*/  IADD3 R30, P4, PT, R23, R10, RZ ;  /* 0x0000000a171e7210 */ /* 0x001fe40007f9e0ff */
[----:B------:R-:W-:-:S05]  /*3060*/  LOP3.LUT R36, R36, 0x7, RZ, 0xc0, !PT ;  /* 0x0000000724247812 */ /* 0x000fca00078ec0ff */
[----:B------:R-:W-:Y:S01]  /*3070*/  IMAD.X R31, R36, 0x1, R11, P4 ;  /* 0x00000001241f7824 */ /* 0x000fe200020e060b */
[----:B-1----:R-:W-:-:S08]  /*3080*/  DADD R20, R20, -R24 ;  /* 0x0000000014147229 */ /* 0x002fd00000000818 */
[----:B--2---:R-:W-:-:S08]  /*3090*/  DFMA R16, R20, UR4, R16 ;  /* 0x0000000414107c2b */ /* 0x004fd00008000010 */
        /* <DEDUP_REMOVED lines=27> */
[----:B------:R-:W2:Y:S01]  /*3250*/  LDG.E.64 R16, desc[UR36][R28.64] ;  /* 0x000000241c107981 */ /* 0x000ea2000c1e1b00 */
[----:B------:R-:W-:-:S03]  /*3260*/  VIADD R0, R0, 0x4 ;  /* 0x0000000400007836 */ /* 0x000fc60000000000 */
[----:B------:R-:W-:Y:S04]  /*3270*/  LDS.64 R8, [R9+0x18] ;  /* 0x0000180009087984 */ /* 0x000fe80000000a00 */
[----:B------:R0:W1:Y:S02]  /*3280*/  LDS.64 R20, [R7+0x18] ;  /* 0x0000180007147984 */ /* 0x0000640000000a00 */
[----:B0-----:R-:W-:Y:S01]  /*3290*/  IMAD.MOV.U32 R7, RZ, RZ, RZ ;  /* 0x000000ffff077224 */ /* 0x001fe200078e00ff */
[----:B-1----:R-:W-:-:S08]  /*32a0*/  DADD R20, R8, -R20 ;  /* 0x0000000008147229 */ /* 0x002fd00000000814 */
[----:B--2---:R-:W-:Y:S01]  /*32b0*/  DFMA R16, R20, UR4, R16 ;  /* 0x0000000414107c2b */ /* 0x004fe20008000010 */
[----:B------:R-:W-:-:S05]  /*32c0*/  IADD3 R20, P3, PT, R15, R4, RZ ;  /* 0x000000040f147210 */ /* 0x000fca0007f7e0ff */
[----:B------:R-:W-:Y:S02]  /*32d0*/  IMAD.X R21, R12, 0x1, R5, P3 ;  /* 0x000000010c157824 */ /* 0x000fe400018e0605 */
[C---:B------:R-:W-:Y:S02]  /*32e0*/  DSETP.GT.AND P1, PT, R16.reuse, 1, PT ;  /* 0x3ff000001000742a */ /* 0x040fe40003f24000 */
[----:B------:R-:W-:-:S04]  /*32f0*/  DSETP.GEU.AND P2, PT, R16, RZ, PT ;  /* 0x000000ff1000722a */ /* 0x000fc80003f4e000 */
[----:B------:R-:W-:Y:S02]  /*3300*/  FSEL R16, R16, RZ, !P1 ;  /* 0x000000ff10107208 */ /* 0x000fe40004800000 */
[----:B------:R-:W-:Y:S02]  /*3310*/  FSEL R17, R17, 1.875, !P1 ;  /* 0x3ff0000011117808 */ /* 0x000fe40004800000 */
[----:B------:R-:W-:Y:S02]  /*3320*/  FSEL R16, R16, RZ, P2 ;  /* 0x000000ff10107208 */ /* 0x000fe40001000000 */
[----:B------:R-:W-:-:S05]  /*3330*/  FSEL R17, R17, RZ, P2 ;  /* 0x000000ff11117208 */ /* 0x000fca0001000000 */
[----:B------:R0:W-:Y:S02]  /*3340*/  ST.E.64 desc[UR36][R20.64], R16 ;  /* 0x0000001014007985 */ /* 0x0001e4000c101b24 */
.L_x_45:
[----:B------:R-:W-:Y:S05]  /*3350*/  @!P0 BRA `(.L_x_42) ;  /* 0x00000004001c8947 */ /* 0x000fea0003800000 */
[----:B------:R-:W-:Y:S02]  /*3360*/  ISETP.NE.U32.AND P1, PT, R14, 0x1, PT ;  /* 0x000000010e00780c */ /* 0x000fe40003f25070 */
[----:B------:R-:W-:Y:S02]  /*3370*/  LOP3.LUT R6, R6, 0x1, RZ, 0xc0, !PT ;  /* 0x0000000106067812 */ /* 0x000fe400078ec0ff */
[----:B------:R-:W-:Y:S02]  /*3380*/  ISETP.NE.AND.EX P1, PT, RZ, RZ, PT, P1 ;  /* 0x000000ffff00720c */ /* 0x000fe40003f25310 */
[----:B------:R-:W-:-:S04]  /*3390*/  ISETP.NE.U32.AND P0, PT, R6, 0x1, PT ;  /* 0x000000010600780c */ /* 0x000fc80003f05070 */
[----:B------:R-:W-:-:S07]  /*33a0*/  ISETP.NE.U32.AND.EX P0, PT, RZ, RZ, PT, P0 ;  /* 0x000000ffff00720c */ /* 0x000fce0003f05100 */
[----:B------:R-:W-:Y:S06]  /*33b0*/  @!P1 BRA `(.L_x_46) ;  /* 0x0000000000ac9947 */ /* 0x000fec0003800000 */
[C---:B0-----:R-:W-:Y:S01]  /*33c0*/  IMAD.SHL.U32 R21, R0.reuse, 0x8, RZ ;  /* 0x0000000800157824 */ /* 0x041fe200078e00ff */
        /* <DEDUP_REMOVED lines=9> */
[----:B------:R-:W-:Y:S01]  /*3460*/  IADD3 R20, P3, PT, R21, R4, RZ ;  /* 0x0000000415147210 */ /* 0x000fe20007f7e0ff */
[----:B-1----:R-:W-:-:S08]  /*3470*/  DADD R8, R8, -R14 ;  /* 0x0000000008087229 */ /* 0x002fd0000000080e */
[----:B0-----:R-:W-:Y:S01]  /*3480*/  DFMA R6, R8, UR4, R6 ;  /* 0x0000000408067c2b */ /* 0x001fe20008000006 */
[----:B------:R-:W-:Y:S01]  /*3490*/  IADD3 R8, P1, PT, R21, 0x8, RZ ;  /* 0x0000000815087810 */ /* 0x000fe20007f3e0ff */
[----:B------:R-:W-:-:S03]  /*34a0*/  IMAD.X R21, R12, 0x1, R5, P3 ;  /* 0x000000010c157824 */ /* 0x000fc600018e0605 */
[----:B------:R-:W-:Y:S01]  /*34b0*/  LOP3.LUT R29, R8, 0xfffffff8, RZ, 0xc0, !PT ;  /* 0xfffffff8081d7812 */ /* 0x000fe200078ec0ff */
[----:B------:R-:W-:Y:S02]  /*34c0*/  IMAD.X R9, RZ, RZ, R12, P1 ;  /* 0x000000ffff097224 */ /* 0x000fe400008e060c */
[C---:B------:R-:W-:Y:S02]  /*34d0*/  DSETP.GEU.AND P2, PT, R6.reuse, RZ, PT ;  /* 0x000000ff0600722a */ /* 0x040fe40003f4e000 */
[----:B------:R-:W-:Y:S01]  /*34e0*/  DSETP.GT.AND P1, PT, R6, 1, PT ;  /* 0x3ff000000600742a */ /* 0x000fe20003f24000 */
[----:B------:R-:W-:Y:S02]  /*34f0*/  IADD3 R24, P4, PT, R29, R10, RZ ;  /* 0x0000000a1d187210 */ /* 0x000fe40007f9e0ff */
[----:B------:R-:W-:-:S03]  /*3500*/  LOP3.LUT R28, R9, 0x7, RZ, 0xc0, !PT ;  /* 0x00000007091c7812 */ /* 0x000fc600078ec0ff */
[----:B------:R-:W-:Y:S02]  /*3510*/  FSEL R16, R6, RZ, !P1 ;  /* 0x000000ff06107208 */ /* 0x000fe40004800000 */
[----:B------:R-:W-:Y:S01]  /*3520*/  FSEL R6, R7, 1.875, !P1 ;  /* 0x3ff0000007067808 */ /* 0x000fe20004800000 */
[----:B------:R-:W-:Y:S01]  /*3530*/  IMAD.X R25, R28, 0x1, R11, P4 ;  /* 0x000000011c197824 */ /* 0x000fe200020e060b */
[----:B------:R-:W-:Y:S02]  /*3540*/  FSEL R16, R16, RZ, P2 ;  /* 0x000000ff10107208 */ /* 0x000fe40001000000 */
[----:B------:R-:W-:-:S05]  /*3550*/  FSEL R17, R6, RZ, P2 ;  /* 0x000000ff06117208 */ /* 0x000fca0001000000 */
[----:B------:R-:W-:Y:S04]  /*3560*/  ST.E.64 desc[UR36][R20.64], R16 ;  /* 0x0000001014007985 */ /* 0x000fe8000c101b24 */
[----:B------:R-:W2:Y:S01]  /*3570*/  LDG.E.64 R6, desc[UR36][R24.64] ;  /* 0x0000002418067981 */ /* 0x000ea2000c1e1b00 */
[----:B------:R-:W-:-:S03]  /*3580*/  VIADD R0, R0, 0x2 ;  /* 0x0000000200007836 */ /* 0x000fc60000000000 */
[----:B------:R-:W-:Y:S04]  /*3590*/  LDS.64 R8, [R23+0x8] ;  /* 0x0000080017087984 */ /* 0x000fe80000000a00 */
[----:B------:R-:W0:Y:S02]  /*35a0*/  LDS.64 R14, [R27+0x8] ;  /* 0x000008001b0e7984 */ /* 0x000e240000000a00 */
[----:B0-----:R-:W-:Y:S01]  /*35b0*/  DADD R8, R8, -R14 ;  /* 0x0000000008087229 */ /* 0x001fe2000000080e */
[----:B------:R-:W-:-:S05]  /*35c0*/  IADD3 R14, P3, PT, R29, R4, RZ ;  /* 0x000000041d0e7210 */ /* 0x000fca0007f7e0ff */
[----:B------:R-:W-:Y:S02]  /*35d0*/  IMAD.X R15, R28, 0x1, R5, P3 ;  /* 0x000000011c0f7824 */ /* 0x000fe400018e0605 */
[----:B--2---:R-:W-:-:S08]  /*35e0*/  DFMA R6, R8, UR4, R6 ;  /* 0x0000000408067c2b */ /* 0x004fd00008000006 */
[C---:B------:R-:W-:Y:S02]  /*35f0*/  DSETP.GT.AND P1, PT, R6.reuse, 1, PT ;  /* 0x3ff000000600742a */ /* 0x040fe40003f24000 */
[----:B------:R-:W-:-:S04]  /*3600*/  DSETP.GEU.AND P2, PT, R6, RZ, PT ;  /* 0x000000ff0600722a */ /* 0x000fc80003f4e000 */
[----:B------:R-:W-:Y:S02]  /*3610*/  FSEL R8, R6, RZ, !P1 ;  /* 0x000000ff06087208 */ /* 0x000fe40004800000 */
[----:B------:R-:W-:Y:S01]  /*3620*/  FSEL R6, R7, 1.875, !P1 ;  /* 0x3ff0000007067808 */ /* 0x000fe20004800000 */
[----:B------:R-:W-:Y:S01]  /*3630*/  IMAD.MOV.U32 R7, RZ, RZ, RZ ;  /* 0x000000ffff077224 */ /* 0x000fe200078e00ff */
[----:B------:R-:W-:Y:S02]  /*3640*/  FSEL R8, R8, RZ, P2 ;  /* 0x000000ff08087208 */ /* 0x000fe40001000000 */
[----:B------:R-:W-:-:S05]  /*3650*/  FSEL R9, R6, RZ, P2 ;  /* 0x000000ff06097208 */ /* 0x000fca0001000000 */
[----:B------:R1:W-:Y:S02]  /*3660*/  ST.E.64 desc[UR36][R14.64], R8 ;  /* 0x000000080e007985 */ /* 0x0003e4000c101b24 */
.L_x_46:
[----:B------:R-:W-:Y:S05]  /*3670*/  @P0 BRA `(.L_x_42) ;  /* 0x0000000000540947 */ /* 0x000fea0003800000 */
[C---:B0-----:R-:W-:Y:S01]  /*3680*/  IMAD.SHL.U32 R17, R0.reuse, 0x8, RZ ;  /* 0x0000000800117824 */ /* 0x041fe200078e00ff */
[C---:B------:R-:W-:Y:S01]  /*3690*/  SHF.L.U64.HI R12, R0.reuse, 0x3, R7 ;  /* 0x00000003000c7819 */ /* 0x040fe20000010207 */
[----:B------:R-:W-:Y:S01]  /*36a0*/  IMAD R3, R0, 0x8, R3 ;  /* 0x0000000800037824 */ /* 0x000fe200078e0203 */
[----:B------:R-:W0:Y:S02]  /*36b0*/  LDCU.64 UR4, c[0x0][0x390] ;  /* 0x00007200ff0477ac */ /* 0x000e240008000a00 */
[----:B-1----:R-:W-:Y:S02]  /*36c0*/  IADD3 R14, P0, PT, R17, R10, RZ ;  /* 0x0000000a110e7210 */ /* 0x002fe40007f1e0ff */
[----:B------:R-:W-:Y:S03]  /*36d0*/  LDS.64 R8, [R3] ;  /* 0x0000000003087984 */ /* 0x000fe60000000a00 */
[----:B------:R-:W-:-:S05]  /*36e0*/  IMAD.X R15, R12, 0x1, R11, P0 ;  /* 0x000000010c0f7824 */ /* 0x000fca00000e060b */
[----:B------:R-:W0:Y:S01]  /*36f0*/  LDG.E.64 R6, desc[UR36][R14.64] ;  /* 0x000000240e067981 */ /* 0x000e22000c1e1b00 */
[----:B------:R-:W-:-:S06]  /*3700*/  IMAD R10, R0, 0x8, R13 ;  /* 0x00000008000a7824 */ /* 0x000fcc00078e020d */
[----:B------:R-:W1:Y:S02]  /*3710*/  LDS.64 R10, [R10] ;  /* 0x000000000a0a7984 */ /* 0x000e640000000a00 */
[----:B-1----:R-:W-:-:S08]  /*3720*/  DADD R8, R8, -R10 ;  /* 0x0000000008087229 */ /* 0x002fd0000000080a */
[----:B0-----:R-:W-:Y:S01]  /*3730*/  DFMA R6, R8, UR4, R6 ;  /* 0x0000000408067c2b */ /* 0x001fe20008000006 */
        /* <DEDUP_REMOVED lines=9> */
.L_x_42:
[----:B------:R-:W3:Y:S01]  /*37d0*/  LDCU UR4, c[0x0][0x3cc] ;  /* 0x00007980ff0477ac */ /* 0x000ee20008000800 */
[----:B-12---:R-:W-:Y:S01]  /*37e0*/  IADD3 R8, P0, PT, R26, 0x2, RZ ;  /* 0x000000021a087810 */ /* 0x006fe20007f1e0ff */
[----:B------:R-:W-:Y:S04]  /*37f0*/  BSSY.RECONVERGENT B1, `(.L_x_47) ;  /* 0x000001d000017945 */ /* 0x000fe80003800200 */
[----:B------:R-:W-:-:S05]  /*3800*/  IMAD.X R3, RZ, RZ, R22, P0 ;  /* 0x000000ffff037224 */ /* 0x000fca00000e0616 */
[----:B---3--:R-:W-:-:S04]  /*3810*/  LOP3.LUT R0, R3, UR4, RZ, 0xfc, !PT ;  /* 0x0000000403007c12 */ /* 0x008fc8000f8efcff */
[----:B------:R-:W-:-:S13]  /*3820*/  ISETP.NE.U32.AND P0, PT, R0, RZ, PT ;  /* 0x000000ff0000720c */ /* 0x000fda0003f05070 */
[----:B------:R-:W-:Y:S05]  /*3830*/  @P0 BRA `(.L_x_48) ;  /* 0x0000000000500947 */ /* 0x000fea0003800000 */
[----:B------:R-:W1:Y:S01]  /*3840*/  LDCU UR4, c[0x0][0x3c8] ;  /* 0x00007900ff0477ac */ /* 0x000e620008000800 */
[----:B------:R-:W-:Y:S01]  /*3850*/  IMAD.MOV.U32 R6, RZ, RZ, RZ ;  /* 0x000000ffff067224 */ /* 0x000fe200078e00ff */
[----:B-1----:R-:W1:Y:S01]  /*3860*/  I2F.U32.RP R9, UR4 ;  /* 0x0000000400097d06 */ /* 0x002e620008209000 */
[----:B------:R-:W-:-:S07]  /*3870*/  ISETP.NE.U32.AND P1, PT, RZ, UR4, PT ;  /* 0x00000004ff007c0c */ /* 0x000fce000bf25070 */
[----:B-1----:R-:W1:Y:S02]  /*3880*/  MUFU.RCP R9, R9 ;  /* 0x0000000900097308 */ /* 0x002e640000001000 */
[----:B-1----:R-:W-:-:S06]  /*3890*/  VIADD R10, R9, 0xffffffe ;  /* 0x0ffffffe090a7836 */ /* 0x002fcc0000000000 */
[----:B------:R-:W1:Y:S02]  /*38a0*/  F2I.FTZ.U32.TRUNC.NTZ R7, R10 ;  /* 0x0000000a00077305 */ /* 0x000e64000021f000 */
[----:B-1----:R-:W-:-:S04]  /*38b0*/  IMAD.MOV R11, RZ, RZ, -R7 ;  /* 0x000000ffff0b7224 */ /* 0x002fc800078e0a07 */
[----:B------:R-:W-:-:S04]  /*38c0*/  IMAD R11, R11, UR4, RZ ;  /* 0x000000040b0b7c24 */ /* 0x000fc8000f8e02ff */
[----:B------:R-:W-:-:S06]  /*38d0*/  IMAD.HI.U32 R11, R7, R11, R6 ;  /* 0x0000000b070b7227 */ /* 0x000fcc00078e0006 */
[----:B------:R-:W-:-:S04]  /*38e0*/  IMAD.HI.U32 R0, R11, R8, RZ ;  /* 0x000000080b007227 */ /* 0x000fc800078e00ff */
[----:B------:R-:W-:-:S04]  /*38f0*/  IMAD.MOV R7, RZ, RZ, -R0 ;  /* 0x000000ffff077224 */ /* 0x000fc800078e0a00 */
[----:B------:R-:W-:Y:S02]  /*3900*/  IMAD R6, R7, UR4, R8 ;  /* 0x0000000407067c24 */ /* 0x000fe4000f8e0208 */
[----:B------:R-:W-:-:S03]  /*3910*/  IMAD.MOV.U32 R7, RZ, RZ, RZ ;  /* 0x000000ffff077224 */ /* 0x000fc600078e00ff */
[----:B------:R-:W-:-:S13]  /*3920*/  ISETP.GE.U32.AND P0, PT, R6, UR4, PT ;  /* 0x0000000406007c0c */ /* 0x000fda000bf06070 */
[----:B------:R-:W-:-:S05]  /*3930*/  @P0 VIADD R6, R6, -UR4 ;  /* 0x8000000406060c36 */ /* 0x000fca0008000000 */
[----:B------:R-:W-:-:S13]  /*3940*/  ISETP.GE.U32.AND P0, PT, R6, UR4, PT ;  /* 0x0000000406007c0c */ /* 0x000fda000bf06070 */
[----:B------:R-:W-:Y:S01]  /*3950*/  @P0 VIADD R6, R6, -UR4 ;  /* 0x8000000406060c36 */ /* 0x000fe20008000000 */
[----:B------:R-:W-:Y:S01]  /*3960*/  @!P1 LOP3.LUT R6, RZ, UR4, RZ, 0x33, !PT ;  /* 0x00000004ff069c12 */ /* 0x000fe2000f8e33ff */
[----:B------:R-:W-:Y:S06]  /*3970*/  BRA `(.L_x_49) ;  /* 0x0000000000107947 */ /* 0x000fec0003800000 */
.L_x_48:
[----:B------:R-:W-:-:S07]  /*3980*/  MOV R0, 0x39a0 ;  /* 0x000039a000007802 */ /* 0x000fce0000000f00 */
[----:B0-----:R-:W-:Y:S05]  /*3990*/  CALL.REL.NOINC `($__internal_1_$__cuda_sm20_rem_u64) ;  /* 0x0000004000dc7944 */ /* 0x001fea0003c00000 */
[----:B------:R-:W-:Y:S02]  /*39a0*/  IMAD.MOV.U32 R6, RZ, RZ, R12 ;  /* 0x000000ffff067224 */ /* 0x000fe400078e000c */
[----:B------:R-:W-:-:S07]  /*39b0*/  IMAD.MOV.U32 R7, RZ, RZ, R13 ;  /* 0x000000ffff077224 */ /* 0x000fce00078e000d */
.L_x_49:
[----:B------:R-:W-:Y:S05]  /*39c0*/  BSYNC.RECONVERGENT B1 ;  /* 0x0000000000017941 */ /* 0x000fea0003800200 */
.L_x_47:
[----:B------:R-:W1:Y:S02]  /*39d0*/  LDCU.64 UR4, c[0x0][0x3a0] ;  /* 0x00007400ff0477ac */ /* 0x000e640008000a00 */
[----:B-1----:R-:W-:-:S04]  /*39e0*/  UISETP.NE.U32.AND UP0, UPT, UR4, URZ, UPT ;  /* 0x000000ff0400728c */ /* 0x002fc8000bf05070 */
[----:B------:R-:W-:-:S09]  /*39f0*/  UISETP.NE.AND.EX UP0, UPT, UR5, URZ, UPT, UP0 ;  /* 0x000000ff0500728c */ /* 0x000fd2000bf05300 */
[----:B------:R-:W-:Y:S05]  /*3a00*/  BRA.U !UP0, `(.L_x_31) ;  /* 0x00000015081c7547 */ /* 0x000fea000b800000 */
[----:B------:R-:W1:Y:S02]  /*3a10*/  LDCU.64 UR6, c[0x0][0x3c0] ;  /* 0x00007800ff0677ac */ /* 0x000e640008000a00 */
[----:B-1----:R-:W-:-:S04]  /*3a20*/  LEA R12, P0, R6, UR6, 0x3 ;  /* 0x00000006060c7c11 */ /* 0x002fc8000f8018ff */
[----:B------:R-:W-:Y:S01]  /*3a30*/  LEA.HI.X R13, R6, UR7, R7, 0x3, P0 ;  /* 0x00000007060d7c11 */ /* 0x000fe200080f1c07 */
[----:B------:R-:W1:Y:S04]  /*3a40*/  LDCU.64 UR6, c[0x0][0x3a0] ;  /* 0x00007400ff0677ac */ /* 0x000e680008000a00 */
[----:B------:R-:W2:Y:S01]  /*3a50*/  LDG.E.64 R6, desc[UR36][R12.64] ;  /* 0x000000240c067981 */ /* 0x000ea2000c1e1b00 */
[----:B------:R-:W-:Y:S02]  /*3a60*/  UISETP.GE.U32.AND UP0, UPT, UR4, 0x4, UPT ;  /* 0x000000040400788c */ /* 0x000fe4000bf06070 */
[----:B0-----:R-:W-:Y:S02]  /*3a70*/  IMAD R16, R18, UR4, R18 ;  /* 0x0000000412107c24 */ /* 0x001fe4000f8e0212 */
[----:B------:R-:W-:Y:S01]  /*3a80*/  IMAD.MOV.U32 R9, RZ, RZ, RZ ;  /* 0x000000ffff097224 */ /* 0x000fe200078e00ff */
[----:B------:R-:W-:Y:S01]  /*3a90*/  UISETP.GE.U32.AND.EX UP0, UPT, UR5, URZ, UPT, UP0 ;  /* 0x000000ff0500728c */ /* 0x000fe2000bf06100 */
[----:B------:R-:W-:Y:S01]  /*3aa0*/  IMAD.MOV.U32 R14, RZ, RZ, RZ ;  /* 0x000000ffff0e7224 */ /* 0x000fe200078e00ff */
[----:B-1----:R-:W2:Y:S01]  /*3ab0*/  I2F.F64.U64 R10, UR6 ;  /* 0x00000006000a7d12 */ /* 0x002ea20008301800 */
[----:B------:R-:W-:Y:S01]  /*3ac0*/  ULOP3.LUT UR6, UR4, 0x3, URZ, 0xc0, !UPT ;  /* 0x0000000304067892 */ /* 0x000fe2000f8ec0ff */
[----:B--2---:R-:W-:Y:S01]  /*3ad0*/  DMUL R10, R6, R10 ;  /* 0x0000000a060a7228 */ /* 0x004fe20000000000 */
[----:B------:R-:W-:-:S04]  /*3ae0*/  IMAD.MOV.U32 R7, RZ, RZ, RZ ;  /* 0x000000ffff077224 */ /* 0x000fc800078e00ff */
[----:B------:R-:W-:Y:S01]  /*3af0*/  IMAD.U32 R6, RZ, RZ, UR6 ;  /* 0x00000006ff067e24 */ /* 0x000fe2000f8e00ff */
[----:B------:R0:W1:Y:S01]  /*3b00*/  F2I.U32.F64.FLOOR R20, R10 ;  /* 0x0000000a00147311 */ /* 0x0000620000305000 */
[----:B------:R-:W-:Y:S05]  /*3b10*/  BRA.U !UP0, `(.L_x_50) ;  /* 0x0000000d08bc7547 */ /* 0x000fea000b800000 */
[----:B------:R-:W2:Y:S01]  /*3b20*/  S2R R0, SR_CgaCtaId ;  /* 0x0000000000007919 */ /* 0x000ea20000008800 */
[----:B------:R-:W3:Y:S01]  /*3b30*/  LDCU UR5, c[0x0][0x3a4] ;  /* 0x00007480ff0577ac */ /* 0x000ee20008000800 */
[----:B------:R-:W-:Y:S01]  /*3b40*/  MOV R15, 0x400 ;  /* 0x00000400000f7802 */ /* 0x000fe20000000f00 */
[----:B------:R-:W-:Y:S01]  /*3b50*/  BSSY.RECONVERGENT B1, `(.L_x_50) ;  /* 0x00000eb000017945 */ /* 0x000fe20003800200 */
[----:B------:R-:W-:Y:S01]  /*3b60*/  IMAD.MOV.U32 R17, RZ, RZ, RZ ;  /* 0x000000ffff117224 */ /* 0x000fe200078e00ff */
[----:B------:R-:W-:Y:S01]  /*3b70*/  ULOP3.LUT UR4, UR4, 0xfffffffc, URZ, 0xc0, !UPT ;  /* 0xfffffffc04047892 */ /* 0x000fe2000f8ec0ff */
[----:B------:R-:W-:-:S05]  /*3b80*/  IMAD.MOV.U32 R22, RZ, RZ, RZ ;  /* 0x000000ffff167224 */ /* 0x000fca00078e00ff */
[----:B------:R-:W-:Y:S02]  /*3b90*/  IMAD.U32 R7, RZ, RZ, UR4 ;  /* 0x00000004ff077e24 */ /* 0x000fe4000f8e00ff */
[----:B---3--:R-:W-:Y:S01]  /*3ba0*/  IMAD.U32 R14, RZ, RZ, UR5 ;  /* 0x00000005ff0e7e24 */ /* 0x008fe2000f8e00ff */
[----:B--2---:R-:W-:-:S07]  /*3bb0*/  LEA R15, R0, R15, 0x18 ;  /* 0x0000000f000f7211 */ /* 0x004fce00078ec0ff */
.L_x_79:
[----:B-1----:R-:W-:Y:S01]  /*3bc0*/  ISETP.NE.AND P0, PT, R17, R20, PT ;  /* 0x000000141100720c */ /* 0x002fe20003f05270 */
[----:B------:R-:W-:Y:S04]  /*3bd0*/  BSSY.RECONVERGENT B2, `(.L_x_51) ;  /* 0x0000035000027945 */ /* 0x000fe80003800200 */
[----:B------:R-:W-:Y:S08]  /*3be0*/  BSSY.RELIABLE B3, `(.L_x_52) ;  /* 0x000002f000037945 */ /* 0x000ff00003800100 */
[----:B0-2---:R-:W-:Y:S05]  /*3bf0*/  @!P0 BRA `(.L_x_53) ;  /* 0x0000000000b48947 */ /* 0x005fea0003800000 */
[----:B------:R-:W1:Y:S01]  /*3c00*/  LDCU UR4, c[0x0][0x3cc] ;  /* 0x00007980ff0477ac */ /* 0x000e620008000800 */
[----:B------:R-:W-:Y:S01]  /*3c10*/  IADD3 R8, P0, PT, R8, 0x1, RZ ;  /* 0x0000000108087810 */ /* 0x000fe20007f1e0ff */
[----:B------:R-:W-:Y:S04]  /*3c20*/  BSSY.RECONVERGENT B4, `(.L_x_54) ;  /* 0x000001e000047945 */ /* 0x000fe80003800200 */
[----:B------:R-:W-:-:S05]  /*3c30*/  IMAD.X R3, RZ, RZ, R3, P0 ;  /* 0x000000ffff037224 */ /* 0x000fca00000e0603 */
[----:B-1----:R-:W-:-:S04]  /*3c40*/  LOP3.LUT R0, R3, UR4, RZ, 0xfc, !PT ;  /* 0x0000000403007c12 */ /* 0x002fc8000f8efcff */
[----:B------:R-:W-:-:S13]  /*3c50*/  ISETP.NE.U32.AND P0, PT, R0, RZ, PT ;  /* 0x000000ff0000720c */ /* 0x000fda0003f05070 */
[----:B------:R-:W-:Y:S05]  /*3c60*/  @P0 BRA `(.L_x_55) ;  /* 0x0000000000540947 */ /* 0x000fea0003800000 */
[----:B------:R-:W1:Y:S02]  /*3c70*/  LDCU UR4, c[0x0][0x3c8] ;  /* 0x00007900ff0477ac */ /* 0x000e640008000800 */
[----:B-1----:R-:W1:Y:S01]  /*3c80*/  I2F.U32.RP R0, UR4 ;  /* 0x0000000400007d06 */ /* 0x002e620008209000 */
[----:B------:R-:W-:-:S07]  /*3c90*/  ISETP.NE.U32.AND P1, PT, RZ, UR4, PT ;  /* 0x00000004ff007c0c */ /* 0x000fce000bf25070 */
[----:B-1----:R-:W0:Y:S02]  /*3ca0*/  MUFU.RCP R0, R0 ;  /* 0x0000000000007308 */ /* 0x002e240000001000 */
        /* <DEDUP_REMOVED lines=17> */
.L_x_55:
[----:B------:R-:W-:-:S07]  /*3dc0*/  MOV R0, 0x3de0 ;  /* 0x00003de000007802 */ /* 0x000fce0000000f00 */
[----:B0-----:R-:W-:Y:S05]  /*3dd0*/  CALL.REL.NOINC `($__internal_1_$__cuda_sm20_rem_u64) ;  /* 0x0000003c00cc7944 */ /* 0x001fea0003c00000 */
[----:B------:R-:W-:Y:S02]  /*3de0*/  IMAD.MOV.U32 R10, RZ, RZ, R12 ;  /* 0x000000ffff0a7224 */ /* 0x000fe400078e000c */
[----:B------:R-:W-:-:S07]  /*3df0*/  IMAD.MOV.U32 R11, RZ, RZ, R13 ;  /* 0x000000ffff0b7224 */ /* 0x000fce00078e000d */
.L_x_56:
[----:B------:R-:W-:Y:S05]  /*3e00*/  BSYNC.RECONVERGENT B4 ;  /* 0x0000000000047941 */ /* 0x000fea0003800200 */
.L_x_54:
[----:B------:R-:W0:Y:S02]  /*3e10*/  LDCU.64 UR4, c[0x0][0x3c0] ;  /* 0x00007800ff0477ac */ /* 0x000e240008000a00 */
[----:B0-----:R-:W-:-:S04]  /*3e20*/  LEA R12, P0, R10, UR4, 0x3 ;  /* 0x000000040a0c7c11 */ /* 0x001fc8000f8018ff */
[----:B------:R-:W-:Y:S01]  /*3e30*/  LEA.HI.X R13, R10, UR5, R11, 0x3, P0 ;  /* 0x000000050a0d7c11 */ /* 0x000fe200080f1c0b */
[----:B------:R-:W0:Y:S04]  /*3e40*/  LDCU.64 UR4, c[0x0][0x398] ;  /* 0x00007300ff0477ac */ /* 0x000e280008000a00 */
[----:B------:R-:W0:Y:S02]  /*3e50*/  LDG.E.64 R10, desc[UR36][R12.64] ;  /* 0x000000240c0a7981 */ /* 0x000e24000c1e1b00 */
[----:B0-----:R-:W-:-:S14]  /*3e60*/  DSETP.GT.AND P0, PT, R10, UR4, PT ;  /* 0x000000040a007e2a */ /* 0x001fdc000bf04000 */
[----:B------:R-:W-:Y:S05]  /*3e70*/  @P0 BREAK.RELIABLE B3 ;  /* 0x0000000000030942 */ /* 0x000fea0003800100 */
[----:B------:R-:W-:Y:S05]  /*3e80*/  @!P0 BRA `(.L_x_53) ;  /* 0x0000000000108947 */ /* 0x000fea0003800000 */
[----:B------:R-:W-:-:S04]  /*3e90*/  LEA R10, P0, R17, R4, 0x3 ;  /* 0x00000004110a7211 */ /* 0x000fc800078018ff */
[----:B------:R-:W-:-:S06]  /*3ea0*/  LEA.HI.X R11, R17, R5, R22, 0x3, P0 ;  /* 0x00000005110b7211 */ /* 0x000fcc00000f1c16 */
[----:B------:R-:W5:Y:S01]  /*3eb0*/  LD.E.64 R10, desc[UR36][R10.64] ;  /* 0x000000240a0a7980 */ /* 0x000f62000c101b00 */
[----:B------:R-:W-:Y:S05]  /*3ec0*/  BRA `(.L_x_57) ;  /* 0x0000000000147947 */ /* 0x000fea0003800000 */
.L_x_53:
[----:B------:R-:W-:Y:S05]  /*3ed0*/  BSYNC.RELIABLE B3 ;  /* 0x0000000000037941 */ /* 0x000fea0003800100 */
.L_x_52:
[----:B------:R-:W0:Y:S02]  /*3ee0*/  LDCU.64 UR4, c[0x0][0x3e0] ;  /* 0x00007c00ff0477ac */ /* 0x000e240008000a00 */
[----:B0-----:R-:W-:-:S04]  /*3ef0*/  LEA R10, P0, R17, UR4, 0x3 ;  /* 0x00000004110a7c11 */ /* 0x001fc8000f8018ff */
[----:B------:R-:W-:-:S06]  /*3f00*/  LEA.HI.X R11, R17, UR5, R22, 0x3, P0 ;  /* 0x00000005110b7c11 */ /* 0x000fcc00080f1c16 */
[----:B------:R-:W5:Y:S03]  /*3f10*/  LDG.E.64 R10, desc[UR36][R10.64] ;  /* 0x000000240a0a7981 */ /* 0x000f66000c1e1b00 */
.L_x_57:
[----:B------:R-:W-:Y:S05]  /*3f20*/  BSYNC.RECONVERGENT B2 ;  /* 0x0000000000027941 */ /* 0x000fea0003800200 */
.L_x_51:
[----:B------:R-:W-:Y:S01]  /*3f30*/  IMAD.IADD R0, R16, 0x1, R17 ;  /* 0x0000000110007824 */ /* 0x000fe200078e0211 */
[----:B------:R-:W0:Y:S01]  /*3f40*/  LDCU.64 UR4, c[0x0][0x3e0] ;  /* 0x00007c00ff0477ac */ /* 0x000e220008000a00 */
[C---:B------:R-:W-:Y:S01]  /*3f50*/  VIADD R13, R17.reuse, 0x1 ;  /* 0x00000001110d7836 */ /* 0x040fe20000000000 */
[----:B------:R-:W-:Y:S01]  /*3f60*/  BSSY.RECONVERGENT B2, `(.L_x_58) ;  /* 0x000003b000027945 */ /* 0x000fe20003800200 */
[----:B------:R-:W-:Y:S01]  /*3f70*/  IMAD R21, R0, 0x8, R15 ;  /* 0x0000000800157824 */ /* 0x000fe200078e020f */
[C---:B------:R-:W-:Y:S01]  /*3f80*/  SHF.L.U64.HI R0, R17.reuse, 0x3, R22 ;  /* 0x0000000311007819 */ /* 0x040fe20000010216 */
[----:B------:R-:W-:Y:S01]  /*3f90*/  IMAD.SHL.U32 R27, R17, 0x8, RZ ;  /* 0x00000008111b7824 */ /* 0x000fe200078e00ff */
[----:B------:R-:W-:Y:S01]  /*3fa0*/  ISETP.NE.AND P0, PT, R13, R20, PT ;  /* 0x000000140d00720c */ /* 0x000fe20003f05270 */
[----:B------:R-:W-:Y:S01]  /*3fb0*/  BSSY.RELIABLE B3, `(.L_x_59) ;  /* 0x0000034000037945 */ /* 0x000fe20003800100 */
[----:B-----5:R1:W-:Y:S01]  /*3fc0*/  STS.64 [R21], R10 ;  /* 0x0000000a15007388 */ /* 0x0203e20000000a00 */
[----:B------:R-:W-:-:S02]  /*3fd0*/  LOP3.LUT R0, R0, 0x7, RZ, 0xc0, !PT ;  /* 0x0000000700007812 */ /* 0x000fc400078ec0ff */
[----:B------:R-:W-:-:S04]  /*3fe0*/  LOP3.LUT R27, R27, 0xffffffe0, RZ, 0xc0, !PT ;  /* 0xffffffe01b1b7812 */ /* 0x000fc800078ec0ff */
[C---:B------:R-:W-:Y:S02]  /*3ff0*/  IADD3 R26, P2, PT, R27.reuse, R4, RZ ;  /* 0x000000041b1a7210 */ /* 0x040fe40007f5e0ff */
[----:B0-----:R-:W-:-:S03]  /*4000*/  IADD3 R24, P1, PT, R27, UR4, RZ ;  /* 0x000000041b187c10 */ /* 0x001fc6000ff3e0ff */
[C---:B------:R-:W-:Y:S01]  /*4010*/  IMAD.X R27, R0.reuse, 0x1, R5, P2 ;  /* 0x00000001001b7824 */ /* 0x040fe200010e0605 */
[----:B------:R-:W-:Y:S01]  /*4020*/  IADD3.X R25, PT, PT, R0, UR5, RZ, P1, !PT ;  /* 0x0000000500197c10 */ /* 0x000fe20008ffe4ff */
[----:B-1----:R-:W-:Y:S08]  /*4030*/  @!P0 BRA `(.L_x_60) ;  /* 0x0000000000ac8947 */ /* 0x002ff00003800000 */
[----:B------:R-:W0:Y:S01]  /*4040*/  LDCU UR4, c[0x0][0x3cc] ;  /* 0x00007980ff0477ac */ /* 0x000e220008000800 */
[----:B------:R-:W-:Y:S01]  /*4050*/  IADD3 R8, P0, PT, R8, 0x1, RZ ;  /* 0x0000000108087810 */ /* 0x000fe20007f1e0ff */
[----:B------:R-:W-:Y:S04]  /*4060*/  BSSY.RECONVERGENT B4, `(.L_x_61) ;  /* 0x000001e000047945 */ /* 0x000fe80003800200 */
[----:B------:R-:W-:-:S05]  /*4070*/  IMAD.X R3, RZ, RZ, R3, P0 ;  /* 0x000000ffff037224 */ /* 0x000fca00000e0603 */
[----:B0-----:R-:W-:-:S04]  /*4080*/  LOP3.LUT R0, R3, UR4, RZ, 0xfc, !PT ;  /* 0x0000000403007c12 */ /* 0x001fc8000f8efcff */
[----:B------:R-:W-:-:S13]  /*4090*/  ISETP.NE.U32.AND P0, PT, R0, RZ, PT ;  /* 0x000000ff0000720c */ /* 0x000fda0003f05070 */
[----:B------:R-:W-:Y:S05]  /*40a0*/  @P0 BRA `(.L_x_62) ;  /* 0x0000000000540947 */ /* 0x000fea0003800000 */
[----:B------:R-:W0:Y:S02]  /*40b0*/  LDCU UR4, c[0x0][0x3c8] ;  /* 0x00007900ff0477ac */ /* 0x000e240008000800 */
        /* <DEDUP_REMOVED lines=20> */
.L_x_62:
[----:B------:R-:W-:-:S07]  /*4200*/  MOV R0, 0x4220 ;  /* 0x0000422000007802 */ /* 0x000fce0000000f00 */
[----:B------:R-:W-:Y:S05]  /*4210*/  CALL.REL.NOINC `($__internal_1_$__cuda_sm20_rem_u64) ;  /* 0x0000003800bc7944 */ /* 0x000fea0003c00000 */
[----:B------:R-:W-:Y:S02]  /*4220*/  IMAD.MOV.U32 R10, RZ, RZ, R12 ;  /* 0x000000ffff0a7224 */ /* 0x000fe400078e000c */
[----:B------:R-:W-:-:S07]  /*4230*/  IMAD.MOV.U32 R11, RZ, RZ, R13 ;  /* 0x000000ffff0b7224 */ /* 0x000fce00078e000d */
.L_x_63:
[----:B------:R-:W-:Y:S05]  /*4240*/  BSYNC.RECONVERGENT B4 ;  /* 0x0000000000047941 */ /* 0x000fea0003800200 */
.L_x_61:
        /* <DEDUP_REMOVED lines=8> */
[----:B------:R0:W5:Y:S01]  /*42d0*/  LD.E.64 R10, desc[UR36][R26.64+0x8] ;  /* 0x000008241a0a7980 */ /* 0x000162000c101b00 */
[----:B------:R-:W-:Y:S05]  /*42e0*/  BRA `(.L_x_64) ;  /* 0x0000000000087947 */ /* 0x000fea0003800000 */
.L_x_60:
[----:B------:R-:W-:Y:S05]  /*42f0*/  BSYNC.RELIABLE B3 ;  /* 0x0000000000037941 */ /* 0x000fea0003800100 */
.L_x_59:
[----:B------:R1:W5:Y:S02]  /*4300*/  LDG.E.64 R10, desc[UR36][R24.64+0x8] ;  /* 0x00000824180a7981 */ /* 0x000364000c1e1b00 */
.L_x_64:
[----:B------:R-:W-:Y:S05]  /*4310*/  BSYNC.RECONVERGENT B2 ;  /* 0x0000000000027941 */ /* 0x000fea0003800200 */
.L_x_58:
[----:B-----5:R2:W-:Y:S01]  /*4320*/  STS.64 [R21+0x8], R10 ;  /* 0x0000080a15007388 */ /* 0x0205e20000000a00 */
[----:B------:R-:W-:Y:S01]  /*4330*/  VIADD R13, R17, 0x2 ;  /* 0x00000002110d7836 */ /* 0x000fe20000000000 */
[----:B------:R-:W-:Y:S04]  /*4340*/  BSSY.RECONVERGENT B2, `(.L_x_65) ;  /* 0x0000031000027945 */ /* 0x000fe80003800200 */
[----:B------:R-:W-:Y:S01]  /*4350*/  BSSY.RELIABLE B3, `(.L_x_66) ;  /* 0x000002e000037945 */ /* 0x000fe20003800100 */
[----:B------:R-:W-:-:S13]  /*4360*/  ISETP.NE.AND P0, PT, R13, R20, PT ;  /* 0x000000140d00720c */ /* 0x000fda0003f05270 */
[----:B--2---:R-:W-:Y:S05]  /*4370*/  @!P0 BRA `(.L_x_67) ;  /* 0x0000000000ac8947 */ /* 0x004fea0003800000 */
[----:B------:R-:W2:Y:S01]  /*4380*/  LDCU UR4, c[0x0][0x3cc] ;  /* 0x00007980ff0477ac */ /* 0x000ea20008000800 */
[----:B------:R-:W-:Y:S01]  /*4390*/  IADD3 R8, P0, PT, R8, 0x1, RZ ;  /* 0x0000000108087810 */ /* 0x000fe20007f1e0ff */
[----:B------:R-:W-:Y:S04]  /*43a0*/  BSSY.RECONVERGENT B4, `(.L_x_68) ;  /* 0x000001e000047945 */ /* 0x000fe80003800200 */
[----:B------:R-:W-:-:S05]  /*43b0*/  IMAD.X R3, RZ, RZ, R3, P0 ;  /* 0x000000ffff037224 */ /* 0x000fca00000e0603 */
[----:B--2---:R-:W-:-:S04]  /*43c0*/  LOP3.LUT R0, R3, UR4, RZ, 0xfc, !PT ;  /* 0x0000000403007c12 */ /* 0x004fc8000f8efcff */
[----:B------:R-:W-:-:S13]  /*43d0*/  ISETP.NE.U32.AND P0, PT, R0, RZ, PT ;  /* 0x000000ff0000720c */ /* 0x000fda0003f05070 */
[----:B------:R-:W-:Y:S05]  /*43e0*/  @P0 BRA `(.L_x_69) ;  /* 0x0000000000540947 */ /* 0x000fea0003800000 */
[----:B------:R-:W2:Y:S02]  /*43f0*/  LDCU UR4, c[0x0][0x3c8] ;  /* 0x00007900ff0477ac */ /* 0x000ea40008000800 */
[----:B--2---:R-:W2:Y:S01]  /*4400*/  I2F.U32.RP R0, UR4 ;  /* 0x0000000400007d06 */ /* 0x004ea20008209000 */
[----:B------:R-:W-:-:S07]  /*4410*/  ISETP.NE.U32.AND P1, PT, RZ, UR4, PT ;  /* 0x00000004ff007c0c */ /* 0x000fce000bf25070 */
[----:B--2---:R-:W2:Y:S02]  /*4420*/  MUFU.RCP R0, R0 ;  /* 0x0000000000007308 */ /* 0x004ea40000001000 */
[----:B--2---:R-:W-:-:S06]  /*4430*/  VIADD R10, R0, 0xffffffe ;  /* 0x0ffffffe000a7836 */ /* 0x004fcc0000000000 */
[----:B------:R2:W3:Y:S02]  /*4440*/  F2I.FTZ.U32.TRUNC.NTZ R11, R10 ;  /* 0x0000000a000b7305 */ /* 0x0004e4000021f000 */
[----:B--2---:R-:W-:Y:S02]  /*4450*/  IMAD.MOV.U32 R10, RZ, RZ, RZ ;  /* 0x000000ffff0a7224 */ /* 0x004fe400078e00ff */
[----:B---3--:R-:W-:-:S04]  /*4460*/  IMAD.MOV R13, RZ, RZ, -R11 ;  /* 0x000000ffff0d7224 */ /* 0x008fc800078e0a0b */
        /* <DEDUP_REMOVED lines=13> */
.L_x_69:
[----:B------:R-:W-:-:S07]  /*4540*/  MOV R0, 0x4560 ;  /* 0x0000456000007802 */ /* 0x000fce0000000f00 */
[----:B01----:R-:W-:Y:S05]  /*4550*/  CALL.REL.NOINC `($__internal_1_$__cuda_sm20_rem_u64) ;  /* 0x0000003400ec7944 */ /* 0x003fea0003c00000 */
[----:B------:R-:W-:Y:S02]  /*4560*/  IMAD.MOV.U32 R10, RZ, RZ, R12 ;  /* 0x000000ffff0a7224 */ /* 0x000fe400078e000c */
[----:B------:R-:W-:-:S07]  /*4570*/  IMAD.MOV.U32 R11, RZ, RZ, R13 ;  /* 0x000000ffff0b7224 */ /* 0x000fce00078e000d */
.L_x_70:
[----:B------:R-:W-:Y:S05]  /*4580*/  BSYNC.RECONVERGENT B4 ;  /* 0x0000000000047941 */ /* 0x000fea0003800200 */
.L_x_68:
[----:B------:R-:W2:Y:S02]  /*4590*/  LDCU.64 UR4, c[0x0][0x3c0] ;  /* 0x00007800ff0477ac */ /* 0x000ea40008000a00 */
[----:B--2---:R-:W-:-:S04]  /*45a0*/  LEA R12, P0, R10, UR4, 0x3 ;  /* 0x000000040a0c7c11 */ /* 0x004fc8000f8018ff */
[----:B------:R-:W-:Y:S01]  /*45b0*/  LEA.HI.X R13, R10, UR5, R11, 0x3, P0 ;  /* 0x000000050a0d7c11 */ /* 0x000fe200080f1c0b */
[----:B------:R-:W2:Y:S04]  /*45c0*/  LDCU.64 UR4, c[0x0][0x398] ;  /* 0x00007300ff0477ac */ /* 0x000ea80008000a00 */
[----:B------:R-:W2:Y:S02]  /*45d0*/  LDG.E.64 R10, desc[UR36][R12.64] ;  /* 0x000000240c0a7981 */ /* 0x000ea4000c1e1b00 */
[----:B--2---:R-:W-:-:S14]  /*45e0*/  DSETP.GT.AND P0, PT, R10, UR4, PT ;  /* 0x000000040a007e2a */ /* 0x004fdc000bf04000 */
[----:B------:R-:W-:Y:S05]  /*45f0*/  @P0 BREAK.RELIABLE B3 ;  /* 0x0000000000030942 */ /* 0x000fea0003800100 */
[----:B------:R-:W-:Y:S05]  /*4600*/  @!P0 BRA `(.L_x_67) ;  /* 0x0000000000088947 */ /* 0x000fea0003800000 */
[----:B------:R2:W5:Y:S01]  /*4610*/  LD.E.64 R10, desc[UR36][R26.64+0x10] ;  /* 0x000010241a0a7980 */ /* 0x000562000c101b00 */
[----:B------:R-:W-:Y:S05]  /*4620*/  BRA `(.L_x_71) ;  /* 0x0000000000087947 */ /* 0x000fea0003800000 */
.L_x_67:
[----:B------:R-:W-:Y:S05]  /*4630*/  BSYNC.RELIABLE B3 ;  /* 0x0000000000037941 */ /* 0x000fea0003800100 */
.L_x_66:
[----:B------:R3:W5:Y:S02]  /*4640*/  LDG.E.64 R10, desc[UR36][R24.64+0x10] ;  /* 0x00001024180a7981 */ /* 0x000764000c1e1b00 */
.L_x_71:
[----:B------:R-:W-:Y:S05]  /*4650*/  BSYNC.RECONVERGENT B2 ;  /* 0x0000000000027941 */ /* 0x000fea0003800200 */
.L_x_65:
[----:B-----5:R4:W-:Y:S01]  /*4660*/  STS.64 [R21+0x10], R10 ;  /* 0x0000100a15007388 */ /* 0x0209e20000000a00 */
[----:B------:R-:W-:Y:S01]  /*4670*/  VIADD R13, R17, 0x3 ;  /* 0x00000003110d7836 */ /* 0x000fe20000000000 */
[----:B------:R-:W-:Y:S04]  /*4680*/  BSSY.RECONVERGENT B2, `(.L_x_72) ;  /* 0x0000031000027945 */ /* 0x000fe80003800200 */
[----:B------:R-:W-:Y:S01]  /*4690*/  BSSY.RELIABLE B3, `(.L_x_73) ;  /* 0x000002e000037945 */ /* 0x000fe20003800100 */
[----:B------:R-:W-:-:S13]  /*46a0*/  ISETP.NE.AND P0, PT, R13, R20, PT ;  /* 0x000000140d00720c */ /* 0x000fda0003f05270 */
[----:B----4-:R-:W-:Y:S05]  /*46b0*/  @!P0 BRA `(.L_x_74) ;  /* 0x0000000000ac8947 */ /* 0x010fea0003800000 */
[----:B------:R-:W4:Y:S01]  /*46c0*/  LDCU UR4, c[0x0][0x3cc] ;  /* 0x00007980ff0477ac */ /* 0x000f220008000800 */
[----:B------:R-:W-:Y:S01]  /*46d0*/  IADD3 R8, P0, PT, R8, 0x1, RZ ;  /* 0x0000000108087810 */ /* 0x000fe20007f1e0ff */
[----:B------:R-:W-:Y:S04]  /*46e0*/  BSSY.RECONVERGENT B4, `(.L_x_75) ;  /* 0x000001e000047945 */ /* 0x000fe80003800200 */
[----:B------:R-:W-:-:S05]  /*46f0*/  IMAD.X R3, RZ, RZ, R3, P0 ;  /* 0x000000ffff037224 */ /* 0x000fca00000e0603 */
[----:B----4-:R-:W-:-:S04]  /*4700*/  LOP3.LUT R0, R3, UR4, RZ, 0xfc, !PT ;  /* 0x0000000403007c12 */ /* 0x010fc8000f8efcff */
[----:B------:R-:W-:-:S13]  /*4710*/  ISETP.NE.U32.AND P0, PT, R0, RZ, PT ;  /* 0x000000ff0000720c */ /* 0x000fda0003f05070 */
[----:B------:R-:W-:Y:S05]  /*4720*/  @P0 BRA `(.L_x_76) ;  /* 0x0000000000540947 */ /* 0x000fea0003800000 */
[----:B------:R-:W4:Y:S02]  /*4730*/  LDCU UR4, c[0x0][0x3c8] ;  /* 0x00007900ff0477ac */ /* 0x000f240008000800 */
[----:B----4-:R-:W4:Y:S01]  /*4740*/  I2F.U32.RP R0, UR4 ;  /* 0x0000000400007d06 */ /* 0x010f220008209000 */
[----:B------:R-:W-:-:S07]  /*4750*/  ISETP.NE.U32.AND P1, PT, RZ, UR4, PT ;  /* 0x00000004ff007c0c */ /* 0x000fce000bf25070 */
[----:B----4-:R-:W4:Y:S02]  /*4760*/  MUFU.RCP R0, R0 ;  /* 0x0000000000007308 */ /* 0x010f240000001000 */
[----:B----4-:R-:W-:-:S06]  /*4770*/  VIADD R10, R0, 0xffffffe ;  /* 0x0ffffffe000a7836 */ /* 0x010fcc0000000000 */
[----:B------:R4:W5:Y:S02]  /*4780*/  F2I.FTZ.U32.TRUNC.NTZ R11, R10 ;  /* 0x0000000a000b7305 */ /* 0x000964000021f000 */
[----:B----4-:R-:W-:Y:S02]  /*4790*/  IMAD.MOV.U32 R10, RZ, RZ, RZ ;  /* 0x000000ffff0a7224 */ /* 0x010fe400078e00ff */
[----:B-----5:R-:W-:-:S04]  /*47a0*/  IMAD.MOV R13, RZ, RZ, -R11 ;  /* 0x000000ffff0d7224 */ /* 0x020fc800078e0a0b */
        /* <DEDUP_REMOVED lines=13> */
.L_x_76:
[----:B------:R-:W-:-:S07]  /*4880*/  MOV R0, 0x48a0 ;  /* 0x000048a000007802 */ /* 0x000fce0000000f00 */
[----:B0123--:R-:W-:Y:S05]  /*4890*/  CALL.REL.NOINC `($__internal_1_$__cuda_sm20_rem_u64) ;  /* 0x00000034001c7944 */ /* 0x00ffea0003c00000 */
[----:B------:R-:W-:Y:S02]  /*48a0*/  IMAD.MOV.U32 R10, RZ, RZ, R12 ;  /* 0x000000ffff0a7224 */ /* 0x000fe400078e000c */
[----:B------:R-:W-:-:S07]  /*48b0*/  IMAD.MOV.U32 R11, RZ, RZ, R13 ;  /* 0x000000ffff0b7224 */ /* 0x000fce00078e000d */
.L_x_77:
[----:B------:R-:W-:Y:S05]  /*48c0*/  BSYNC.RECONVERGENT B4 ;  /* 0x0000000000047941 */ /* 0x000fea0003800200 */
.L_x_75:
[----:B------:R-:W4:Y:S02]  /*48d0*/  LDCU.64 UR4, c[0x0][0x3c0] ;  /* 0x00007800ff0477ac */ /* 0x000f240008000a00 */
[----:B----4-:R-:W-:-:S04]  /*48e0*/  LEA R12, P0, R10, UR4, 0x3 ;  /* 0x000000040a0c7c11 */ /* 0x010fc8000f8018ff */
[----:B------:R-:W-:Y:S01]  /*48f0*/  LEA.HI.X R13, R10, UR5, R11, 0x3, P0 ;  /* 0x000000050a0d7c11 */ /* 0x000fe200080f1c0b */
[----:B------:R-:W4:Y:S04]  /*4900*/  LDCU.64 UR4, c[0x0][0x398] ;  /* 0x00007300ff0477ac */ /* 0x000f280008000a00 */
[----:B------:R-:W4:Y:S02]  /*4910*/  LDG.E.64 R10, desc[UR36][R12.64] ;  /* 0x000000240c0a7981 */ /* 0x000f24000c1e1b00 */
[----:B----4-:R-:W-:-:S14]  /*4920*/  DSETP.GT.AND P0, PT, R10, UR4, PT ;  /* 0x000000040a007e2a */ /* 0x010fdc000bf04000 */
[----:B------:R-:W-:Y:S05]  /*4930*/  @P0 BREAK.RELIABLE B3 ;  /* 0x0000000000030942 */ /* 0x000fea0003800100 */
[----:B------:R-:W-:Y:S05]  /*4940*/  @!P0 BRA `(.L_x_74) ;  /* 0x0000000000088947 */ /* 0x000fea0003800000 */
[----:B-1-3--:R1:W5:Y:S01]  /*4950*/  LD.E.64 R24, desc[UR36][R26.64+0x18] ;  /* 0x000018241a187980 */ /* 0x00a362000c101b00 */
[----:B------:R-:W-:Y:S05]  /*4960*/  BRA `(.L_x_78) ;  /* 0x0000000000087947 */ /* 0x000fea0003800000 */
.L_x_74:
[----:B------:R-:W-:Y:S05]  /*4970*/  BSYNC.RELIABLE B3 ;  /* 0x0000000000037941 */ /* 0x000fea0003800100 */
.L_x_73:
[----:B-1-3--:R-:W5:Y:S02]  /*4980*/  LDG.E.64 R24, desc[UR36][R24.64+0x18] ;  /* 0x0000182418187981 */ /* 0x00af64000c1e1b00 */
.L_x_78:
[----:B------:R-:W-:Y:S05]  /*4990*/  BSYNC.RECONVERGENT B2 ;  /* 0x0000000000027941 */ /* 0x000fea0003800200 */
.L_x_72:
[----:B------:R-:W-:Y:S01]  /*49a0*/  IADD3 R17, P0, PT, R17, 0x4, RZ ;  /* 0x0000000411117810 */ /* 0x000fe20007f1e0ff */
[----:B-----5:R3:W-:Y:S04]  /*49b0*/  STS.64 [R21+0x18], R24 ;  /* 0x0000181815007388 */ /* 0x0207e80000000a00 */
[----:B------:R-:W-:Y:S01]  /*49c0*/  IMAD.X R22, RZ, RZ, R22, P0 ;  /* 0x000000ffff167224 */ /* 0x000fe200000e0616 */
[----:B------:R-:W-:-:S04]  /*49d0*/  ISETP.NE.U32.AND P0, PT, R17, R7, PT ;  /* 0x000000071100720c */ /* 0x000fc80003f05070 */
[----:B------:R-:W-:-:S13]  /*49e0*/  ISETP.NE.AND.EX P0, PT, R22, R14, PT, P0 ;  /* 0x0000000e1600720c */ /* 0x000fda0003f05300 */
[----:B---3--:R-:W-:Y:S05]  /*49f0*/  @P0 BRA `(.L_x_79) ;  /* 0xfffffff000700947 */ /* 0x008fea000383ffff */
[----:B------:R-:W-:Y:S05]  /*4a00*/  BSYNC.RECONVERGENT B1 ;  /* 0x0000000000017941 */ /* 0x000fea0003800200 */
.L_x_50:
[----:B------:R-:W-:-:S04]  /*4a10*/  ISETP.NE.U32.AND P0, PT, R6, RZ, PT ;  /* 0x000000ff0600720c */ /* 0x000fc80003f05070 */
[----:B------:R-:W-:-:S13]  /*4a20*/  ISETP.NE.AND.EX P0, PT, R9, RZ, PT, P0 ;  /* 0x000000ff0900720c */ /* 0x000fda0003f05300 */
[----:B------:R-:W-:Y:S05]  /*4a30*/  @!P0 BRA `(.L_x_31) ;  /* 0x0000000400108947 */ /* 0x000fea0003800000 */
[----:B------:R-:W3:Y:S01]  /*4a40*/  S2R R0, SR_CgaCtaId ;  /* 0x0000000000007919 */ /* 0x000ee20000008800 */
[----:B------:R-:W-:-:S04]  /*4a50*/  MOV R15, 0x400 ;  /* 0x00000400000f7802 */ /* 0x000fc80000000f00 */
[----:B---3--:R-:W-:-:S07]  /*4a60*/  LEA R15, R0, R15, 0x18 ;  /* 0x0000000f000f7211 */ /* 0x008fce00078ec0ff */
.L_x_87:
[----:B-1----:R-:W-:Y:S01]  /*4a70*/  ISETP.NE.AND P0, PT, R20, R7, PT ;  /* 0x000000071400720c */ /* 0x002fe20003f05270 */
[----:B------:R-:W-:Y:S04]  /*4a80*/  BSSY.RECONVERGENT B1, `(.L_x_80) ;  /* 0x0000035000017945 */ /* 0x000fe80003800200 */
[----:B------:R-:W-:Y:S08]  /*4a90*/  BSSY.RELIABLE B2, `(.L_x_81) ;  /* 0x000002f000027945 */ /* 0x000ff00003800100 */
[----:B------:R-:W-:Y:S05]  /*4aa0*/  @!P0 BRA `(.L_x_82) ;  /* 0x0000000000b48947 */ /* 0x000fea0003800000 */
        /* <DEDUP_REMOVED lines=28> */
.L_x_84:
[----:B------:R-:W-:-:S07]  /*4c70*/  MOV R0, 0x4c90 ;  /* 0x00004c9000007802 */ /* 0x000fce0000000f00 */
[----:B0-2---:R-:W-:Y:S05]  /*4c80*/  CALL.REL.NOINC `($__internal_1_$__cuda_sm20_rem_u64) ;  /* 0x0000003000207944 */ /* 0x005fea0003c00000 */
[----:B------:R-:W-:Y:S02]  /*4c90*/  IMAD.MOV.U32 R10, RZ, RZ, R12 ;  /* 0x000000ffff0a7224 */ /* 0x000fe400078e000c */
[----:B------:R-:W-:-:S07]  /*4ca0*/  IMAD.MOV.U32 R11, RZ, RZ, R13 ;  /* 0x000000ffff0b7224 */ /* 0x000fce00078e000d */
.L_x_85:
[----:B------:R-:W-:Y:S05]  /*4cb0*/  BSYNC.RECONVERGENT B3 ;  /* 0x0000000000037941 */ /* 0x000fea0003800200 */
.L_x_83:
        /* <DEDUP_REMOVED lines=12> */
.L_x_82:
[----:B------:R-:W-:Y:S05]  /*4d80*/  BSYNC.RELIABLE B2 ;  /* 0x0000000000027941 */ /* 0x000fea0003800100 */
.L_x_81:
[----:B------:R-:W0:Y:S02]  /*4d90*/  LDCU.64 UR4, c[0x0][0x3e0] ;  /* 0x00007c00ff0477ac */ /* 0x000e240008000a00 */
[----:B0-----:R-:W-:-:S04]  /*4da0*/  LEA R10, P0, R7, UR4, 0x3 ;  /* 0x00000004070a7c11 */ /* 0x001fc8000f8018ff */
[----:B------:R-:W-:-:S06]  /*4db0*/  LEA.HI.X R11, R7, UR5, R14, 0x3, P0 ;  /* 0x00000005070b7c11 */ /* 0x000fcc00080f1c0e */
[----:B------:R-:W5:Y:S03]  /*4dc0*/  LDG.E.64 R10, desc[UR36][R10.64] ;  /* 0x000000240a0a7981 */ /* 0x000f66000c1e1b00 */
.L_x_86:
[----:B------:R-:W-:Y:S05]  /*4dd0*/  BSYNC.RECONVERGENT B1 ;  /* 0x0000000000017941 */ /* 0x000fea0003800200 */
.L_x_80:
[----:B------:R-:W-:Y:S01]  /*4de0*/  IMAD.IADD R0, R16, 0x1, R7 ;  /* 0x0000000110007824 */ /* 0x000fe200078e0207 */
[----:B------:R-:W-:Y:S01]  /*4df0*/  IADD3 R6, P0, PT, R6, -0x1, RZ ;  /* 0xffffffff06067810 */ /* 0x000fe20007f1e0ff */
[----:B------:R-:W-:Y:S02]  /*4e00*/  IMAD.MOV.U32 R14, RZ, RZ, RZ ;  /* 0x000000ffff0e7224 */ /* 0x000fe400078e00ff */
[----:B------:R-:W-:Y:S01]  /*4e10*/  IMAD R13, R0, 0x8, R15 ;  /* 0x00000008000d7824 */ /* 0x000fe200078e020f */
[----:B------:R-:W-:Y:S01]  /*4e20*/  IADD3.X R9, PT, PT, R9, -0x1, RZ, P0, !PT ;  /* 0xffffffff09097810 */ /* 0x000fe200007fe4ff */
[----:B------:R-:W-:Y:S01]  /*4e30*/  VIADD R7, R7, 0x1 ;  /* 0x0000000107077836 */ /* 0x000fe20000000000 */
[----:B------:R-:W-:Y:S02]  /*4e40*/  ISETP.NE.U32.AND P0, PT, R6, RZ, PT ;  /* 0x000000ff0600720c */ /* 0x000fe40003f05070 */
[----:B-----5:R3:W-:Y:S02]  /*4e50*/  STS.64 [R13], R10 ;  /* 0x0000000a0d007388 */ /* 0x0207e40000000a00 */
[----:B------:R-:W-:-:S13]  /*4e60*/  ISETP.NE.AND.EX P0, PT, R9, RZ, PT, P0 ;  /* 0x000000ff0900720c */ /* 0x000fda0003f05300 */
[----:B---3--:R-:W-:Y:S05]  /*4e70*/  @P0 BRA `(.L_x_87) ;  /* 0xfffffff800fc0947 */ /* 0x008fea000383ffff */
.L_x_31:
[----:B------:R-:W-:Y:S05]  /*4e80*/  BSYNC.RECONVERGENT B0 ;  /* 0x0000000000007941 */ /* 0x000fea0003800200 */
.L_x_30:
[----:B------:R-:W3:Y:S01]  /*4e90*/  S2UR UR5, SR_CgaCtaId ;  /* 0x00000000000579c3 */ /* 0x000ee20000008800 */
[----:B------:R-:W4:Y:S01]  /*4ea0*/  LDCU UR6, c[0x0][0x3a0] ;  /* 0x00007400ff0677ac */ /* 0x000f220008000800 */
[----:B------:R-:W-:Y:S01]  /*4eb0*/  IMAD.MOV.U32 R4, RZ, RZ, 0x2955385e ;  /* 0x2955385eff047424 */ /* 0x000fe200078e00ff */
[----:B------:R-:W-:Y:S01]  /*4ec0*/  CS2R R32, SRZ ;  /* 0x0000000000207805 */ /* 0x000fe2000001ff00 */
[----:B------:R-:W-:Y:S01]  /*4ed0*/  IMAD.MOV.U32 R5, RZ, RZ, 0x406f6a7a ;  /* 0x406f6a7aff057424 */ /* 0x000fe200078e00ff */
[----:B------:R-:W-:Y:S01]  /*4ee0*/  UMOV UR4, 0x400 ;  /* 0x0000040000047882 */ /* 0x000fe20000000000 */
[----:B----4-:R-:W-:Y:S01]  /*4ef0*/  IMAD R9, R18, UR6, R18 ;  /* 0x0000000612097c24 */ /* 0x010fe2000f8e0212 */
[----:B------:R-:W4:Y:S01]  /*4f00*/  LDCU.64 UR6, c[0x0][0x3b8] ;  /* 0x00007700ff0677ac */ /* 0x000f220008000a00 */
[----:B---3--:R-:W-:-:S03]  /*4f10*/  ULEA UR4, UR5, UR4, 0x18 ;  /* 0x0000000405047291 */ /* 0x008fc6000f8ec0ff */
[----:B------:R-:W-:-:S03]  /*4f20*/  UMOV UR5, 0x40678fdb ;  /* 0x40678fdb00057882 */ /* 0x000fc60000000000 */
[----:B------:R-:W-:Y:S01]  /*4f30*/  LEA R9, R9, UR4, 0x3 ;  /* 0x0000000409097c11 */ /* 0x000fe2000f8e18ff */
[----:B------:R-:W-:-:S04]  /*4f40*/  UMOV UR4, 0x9effea46 ;  /* 0x9effea4600047882 */ /* 0x000fc80000000000 */
[----:B0-----:R-:W0:Y:S01]  /*4f50*/  LDS.64 R10, [R9+0x8] ;  /* 0x00000800090a7984 */ /* 0x001e220000000a00 */
[----:B----4-:R-:W-:-:S03]  /*4f60*/  IMAD.U32 R0, RZ, RZ, UR6 ;  /* 0x00000006ff007e24 */ /* 0x010fc6000f8e00ff */
[----:B------:R-:W3:Y:S04]  /*4f70*/  LDS.64 R14, [R9+0x10] ;  /* 0x00001000090e7984 */ /* 0x000ee80000000a00 */
[----:B------:R-:W4:Y:S01]  /*4f80*/  LDS.64 R12, [R9] ;  /* 0x00000000090c7984 */ /* 0x000f220000000a00 */
[----:B------:R-:W-:-:S04]  /*4f90*/  ISETP.NE.U32.AND P0, PT, R0, RZ, PT ;  /* 0x000000ff0000720c */ /* 0x000fc80003f05070 */
[----:B------:R-:W-:Y:S01]  /*4fa0*/  ISETP.NE.AND.EX P0, PT, RZ, UR7, PT, P0 ;  /* 0x00000007ff007c0c */ /* 0x000fe2000bf05300 */
[----:B0-----:R-:W-:Y:S01]  /*4fb0*/  DFMA R10, R10, UR4, R4 ;  /* 0x000000040a0a7c2b */ /* 0x001fe20008000004 */
[----:B------:R-:W-:Y:S01]  /*4fc0*/  UMOV UR4, 0x54442d18 ;  /* 0x54442d1800047882 */ /* 0x000fe20000000000 */
[----:B------:R-:W-:Y:S02]  /*4fd0*/  UMOV UR5, 0x401921fb ;  /* 0x401921fb00057882 */ /* 0x000fe40000000000 */
[----:B---3--:R-:W-:Y:S02]  /*4fe0*/  DMUL R14, R14, UR4 ;  /* 0x000000040e0e7c28 */ /* 0x008fe40008000000 */
[----:B----4-:R-:W-:-:S06]  /*4ff0*/  DFMA R12, R12, 300, RZ ;  /* 0x4072c0000c0c782b */ /* 0x010fcc00000000ff */
[----:B------:R-:W-:Y:S05]  /*5000*/  @!P0 BRA `(.L_x_88) ;  /* 0x0000001400b48947 */ /* 0x000fea0003800000 */
[----:B------:R-:W0:Y:S01]  /*5010*/  LDCU.64 UR4, c[0x0][0x3d0] ;  /* 0x00007a00ff0477ac */ /* 0x000e220008000a00 */
[----:B------:R-:W-:Y:S02]  /*5020*/  ISETP.NE.U32.AND P0, PT, R0, 0x1, PT ;  /* 0x000000010000780c */ /* 0x000fe40003f05070 */
[----:B-1----:R-:W-:Y:S02]  /*5030*/  CS2R R20, SRZ ;  /* 0x0000000000147805 */ /* 0x002fe4000001ff00 */
[----:B------:R-:W-:Y:S02]  /*5040*/  CS2R R32, SRZ ;  /* 0x0000000000207805 */ /* 0x000fe4000001ff00 */
[----:B------:R-:W-:Y:S01]  /*5050*/  ISETP.NE.AND.EX P0, PT, RZ, UR7, PT, P0 ;  /* 0x00000007ff007c0c */ /* 0x000fe2000bf05300 */
[----:B0-----:R-:W0:-:S12]  /*5060*/  I2F.F64.U64 R16, UR4 ;  /* 0x0000000400107d12 */ /* 0x001e180008301800 */
[----:B------:R-:W-:Y:S05]  /*5070*/  @!P0 BRA `(.L_x_89) ;  /* 0x0000000c00c08947 */ /* 0x000fea0003800000 */
[----:B------:R-:W1:Y:S01]  /*5080*/  LDCU.64 UR4, c[0x0][0x3b0] ;  /* 0x00007600ff0477ac */ /* 0x000e620008000a00 */
[----:B------:R-:W-:Y:S01]  /*5090*/  BSSY.RECONVERGENT B0, `(.L_x_90) ;  /* 0x00000eb000007945 */ /* 0x000fe20003800200 */
[----:B------:R-:W-:Y:S02]  /*50a0*/  CS2R R22, SRZ ;  /* 0x0000000000167805 */ /* 0x000fe4000001ff00 */
[----:B------:R-:W-:Y:S01]  /*50b0*/  CS2R R32, SRZ ;  /* 0x0000000000207805 */ /* 0x000fe2000001ff00 */
[----:B-1----:R-:W-:-:S04]  /*50c0*/  UIADD3 UR4, UP0, UPT, UR4, 0x8, URZ ;  /* 0x0000000804047890 */ /* 0x002fc8000ff1e0ff */
[----:B------:R-:W-:Y:S02]  /*50d0*/  UIADD3.X UR5, UPT, UPT, URZ, UR5, URZ, UP0, !UPT ;  /* 0x00000005ff057290 */ /* 0x000fe400087fe4ff */
[----:B------:R-:W-:-:S04]  /*50e0*/  IMAD.U32 R8, RZ, RZ, UR4 ;  /* 0x00000004ff087e24 */ /* 0x000fc8000f8e00ff */
[----:B--2---:R-:W-:-:S07]  /*50f0*/  IMAD.U32 R27, RZ, RZ, UR5 ;  /* 0x00000005ff1b7e24 */ /* 0x004fce000f8e00ff */
.L_x_107:
[----:B0-----:R-:W0:Y:S01]  /*5100*/  MUFU.RCP64H R5, R17 ;  /* 0x0000001100057308 */ /* 0x001e220000001800 */
[----:B------:R-:W-:Y:S01]  /*5110*/  IMAD.MOV.U32 R4, RZ, RZ, 0x1 ;  /* 0x00000001ff047424 */ /* 0x000fe200078e00ff */
[----:B------:R-:W-:Y:S06]  /*5120*/  BSSY.RECONVERGENT B1, `(.L_x_91) ;  /* 0x0000016000017945 */ /* 0x000fec0003800200 */
[----:B------:R-:W1:Y:S01]  /*5130*/  I2F.F64.U64 R24, R22 ;  /* 0x0000001600187312 */ /* 0x000e620000301800 */
[----:B0-----:R-:W-:Y:S01]  /*5140*/  DFMA R6, -R16, R4, 1 ;  /* 0x3ff000001006742b */ /* 0x001fe20000000104 */
[----:B-1----:R-:W-:-:S07]  /*5150*/  FSETP.GEU.AND P1, PT, |R25|, 6.5827683646048100446e-37, PT ;  /* 0x036000001900780b */ /* 0x002fce0003f2e200 */
[----:B------:R-:W-:-:S08]  /*5160*/  DFMA R6, R6, R6, R6 ;  /* 0x000000060606722b */ /* 0x000fd00000000006 */
[----:B------:R-:W-:-:S08]  /*5170*/  DFMA R6, R4, R6, R4 ;  /* 0x000000060406722b */ /* 0x000fd00000000004 */
[----:B------:R-:W-:-:S08]  /*5180*/  DFMA R4, -R16, R6, 1 ;  /* 0x3ff000001004742b */ /* 0x000fd00000000106 */
[----:B------:R-:W-:-:S08]  /*5190*/  DFMA R4, R6, R4, R6 ;  /* 0x000000040604722b */ /* 0x000fd00000000006 */
[----:B------:R-:W-:-:S08]  /*51a0*/  DMUL R6, R24, R4 ;  /* 0x0000000418067228 */ /* 0x000fd00000000000 */
[----:B------:R-:W-:-:S08]  /*51b0*/  DFMA R20, -R16, R6, R24 ;  /* 0x000000061014722b */ /* 0x000fd00000000118 */
[----:B------:R-:W-:Y:S01]  /*51c0*/  DFMA R4, R4, R20, R6 ;  /* 0x000000140404722b */ /* 0x000fe20000000006 */
[----:B------:R-:W-:Y:S02]  /*51d0*/  IMAD.MOV.U32 R20, RZ, RZ, R8 ;  /* 0x000000ffff147224 */ /* 0x000fe400078e0008 */
[----:B------:R-:W-:-:S07]  /*51e0*/  IMAD.MOV.U32 R21, RZ, RZ, R27 ;  /* 0x000000ffff157224 */ /* 0x000fce00078e001b */
[----:B------:R-:W-:-:S05]  /*51f0*/  FFMA R0, RZ, R17, R5 ;  /* 0x00000011ff007223 */ /* 0x000fca0000000005 */
[----:B------:R-:W-:-:S13]  /*5200*/  FSETP.GT.AND P0, PT, |R0|, 1.469367938527859385e-39, PT ;  /* 0x001000000000780b */ /* 0x000fda0003f04200 */
[----:B------:R-:W-:Y:S05]  /*5210*/  @P0 BRA P1, `(.L_x_92) ;  /* 0x0000000000180947 */ /* 0x000fea0000800000 */
[----:B------:R-:W-:Y:S01]  /*5220*/  IMAD.MOV.U32 R6, RZ, RZ, R16 ;  /* 0x000000ffff067224 */ /* 0x000fe200078e0010 */
[----:B------:R-:W-:Y:S01]  /*5230*/  MOV R0, 0x5260 ;  /* 0x0000526000007802 */ /* 0x000fe20000000f00 */
[----:B------:R-:W-:-:S07]  /*5240*/  IMAD.MOV.U32 R7, RZ, RZ, R17 ;  /* 0x000000ffff077224 */ /* 0x000fce00078e0011 */
[----:B------:R-:W-:Y:S05]  /*5250*/  CALL.REL.NOINC `($__internal_0_$__cuda_sm20_div_rn_f64_full) ;  /* 0x00000024003c7944 */ /* 0x000fea0003c00000 */
[----:B------:R-:W-:Y:S02]  /*5260*/  IMAD.MOV.U32 R4, RZ, RZ, R30 ;  /* 0x000000ffff047224 */ /* 0x000fe400078e001e */
[----:B------:R-:W-:-:S07]  /*5270*/  IMAD.MOV.U32 R5, RZ, RZ, R31 ;  /* 0x000000ffff057224 */ /* 0x000fce00078e001f */
.L_x_92:
[----:B------:R-:W-:Y:S05]  /*5280*/  BSYNC.RECONVERGENT B1 ;  /* 0x0000000000017941 */ /* 0x000fea0003800200 */
.L_x_91:
[----:B------:R-:W-:Y:S01]  /*5290*/  DFMA R24, R10, R4, R14 ;  /* 0x000000040a18722b */ /* 0x000fe2000000000e */
[----:B------:R-:W-:Y:S07]  /*52a0*/  BSSY.RECONVERGENT B1, `(.L_x_93) ;  /* 0x0000018000017945 */ /* 0x000fee0003800200 */
[----:B------:R-:W-:-:S14]  /*52b0*/  DSETP.NEU.AND P0, PT, |R24|, +INF , PT ;  /* 0x7ff000001800742a */ /* 0x000fdc0003f0d200 */
[----:B------:R-:W-:Y:S01]  /*52c0*/  @!P0 DMUL R34, RZ, R24 ;  /* 0x00000018ff228228 */ /* 0x000fe20000000000 */
[----:B------:R-:W-:Y:S01]  /*52d0*/  @!P0 IMAD.MOV.U32 R0, RZ, RZ, RZ ;  /* 0x000000ffff008224 */ /* 0x000fe200078e00ff */
[----:B------:R-:W-:Y:S09]  /*52e0*/  @!P0 BRA `(.L_x_94) ;  /* 0x00000000004c8947 */ /* 0x000ff20003800000 */
[----:B------:R-:W-:Y:S01]  /*52f0*/  UMOV UR4, 0x6dc9c883 ;  /* 0x6dc9c88300047882 */ /* 0x000fe20000000000 */
[----:B------:R-:W-:Y:S01]  /*5300*/  UMOV UR5, 0x3fe45f30 ;  /* 0x3fe45f3000057882 */ /* 0x000fe20000000000 */
[C---:B------:R-:W-:Y:S02]  /*5310*/  DSETP.GE.AND P0, PT, |R24|.reuse, 2.14748364800000000000e+09, PT ;  /* 0x41e000001800742a */ /* 0x040fe40003f06200 */
[----:B------:R-:W-:Y:S01]  /*5320*/  DMUL R4, R24, UR4 ;  /* 0x0000000418047c28 */ /* 0x000fe20008000000 */
[----:B------:R-:W-:Y:S01]  /*5330*/  UMOV UR4, 0x54442d18 ;  /* 0x54442d1800047882 */ /* 0x000fe20000000000 */
[----:B------:R-:W-:-:S04]  /*5340*/  UMOV UR5, 0x3ff921fb ;  /* 0x3ff921fb00057882 */ /* 0x000fc80000000000 */
[----:B------:R-:W0:Y:S08]  /*5350*/  F2I.F64 R0, R4 ;  /* 0x0000000400007311 */ /* 0x000e300000301100 */
[----:B0-----:R-:W0:Y:S02]  /*5360*/  I2F.F64 R34, R0 ;  /* 0x0000000000227312 */ /* 0x001e240000201c00 */
[----:B0-----:R-:W-:Y:S01]  /*5370*/  DFMA R6, R34, -UR4, R24 ;  /* 0x8000000422067c2b */ /* 0x001fe20008000018 */
[----:B------:R-:W-:Y:S01]  /*5380*/  UMOV UR4, 0x33145c00 ;  /* 0x33145c0000047882 */ /* 0x000fe20000000000 */
[----:B------:R-:W-:-:S06]  /*5390*/  UMOV UR5, 0x3c91a626 ;  /* 0x3c91a62600057882 */ /* 0x000fcc0000000000 */
[----:B------:R-:W-:Y:S01]  /*53a0*/  DFMA R6, R34, -UR4, R6 ;  /* 0x8000000422067c2b */ /* 0x000fe20008000006 */
[----:B------:R-:W-:Y:S01]  /*53b0*/  UMOV UR4, 0x252049c0 ;  /* 0x252049c000047882 */ /* 0x000fe20000000000 */
[----:B------:R-:W-:-:S06]  /*53c0*/  UMOV UR5, 0x397b839a ;  /* 0x397b839a00057882 */ /* 0x000fcc0000000000 */
[----:B------:R-:W-:Y:S01]  /*53d0*/  DFMA R34, R34, -UR4, R6 ;  /* 0x8000000422227c2b */ /* 0x000fe20008000006 */
[----:B------:R-:W-:Y:S10]  /*53e0*/  @!P0 BRA `(.L_x_94) ;  /* 0x00000000000c8947 */ /* 0x000ff40003800000 */
[----:B------:R-:W-:Y:S01]  /*53f0*/  IMAD.MOV.U32 R35, RZ, RZ, R25 ;  /* 0x000000ffff237224 */ /* 0x000fe200078e0019 */
[----:B------:R-:W-:-:S07]  /*5400*/  MOV R26, 0x5420 ;  /* 0x00005420001a7802 */ /* 0x000fce0000000f00 */
[----:B------:R-:W-:Y:S05]  /*5410*/  CALL.REL.NOINC `($_Z10runDEagentmmddmPdS_mS_mmiS_$__internal_trig_reduction_slowpathd) ;  /* 0x0000003400e47944 */ /* 0x000fea0003c00000 */
.L_x_94:
[----:B------:R-:W-:Y:S05]  /*5420*/  BSYNC.RECONVERGENT B1 ;  /* 0x0000000000017941 */ /* 0x000fea0003800200 */
.L_x_93:
[----:B------:R-:W-:-:S05]  /*5430*/  IMAD.SHL.U32 R3, R0, 0x40, RZ ;  /* 0x0000004000037824 */ /* 0x000fca00078e00ff */
[----:B------:R-:W-:-:S04]  /*5440*/  LOP3.LUT R3, R3, 0x40, RZ, 0xc0, !PT ;  /* 0x0000004003037812 */ /* 0x000fc800078ec0ff */
[----:B------:R-:W-:-:S05]  /*5450*/  IADD3 R38, P0, PT, R3, UR50, RZ ;  /* 0x0000003203267c10 */ /* 0x000fca000ff1e0ff */
[----:B------:R-:W-:-:S05]  /*5460*/  IMAD.X R39, RZ, RZ, UR51, P0 ;  /* 0x00000033ff277e24 */ /* 0x000fca00080e06ff */
[----:B------:R-:W2:Y:S01]  /*5470*/  LDG.E.128.CONSTANT R4, desc[UR36][R38.64] ;  /* 0x0000002426047981 */ /* 0x000ea2000c1e9d00 */
[----:B------:R-:W-:-:S03]  /*5480*/  LOP3.LUT R3, R0, 0x1, RZ, 0xc0, !PT ;  /* 0x0000000100037812 */ /* 0x000fc600078ec0ff */
[----:B------:R-:W3:Y:S01]  /*5490*/  LDG.E.128.CONSTANT R24, desc[UR36][R38.64+0x10] ;  /* 0x0000102426187981 */ /* 0x000ee2000c1e9d00 */
[----:B------:R-:W-:-:S03]  /*54a0*/  ISETP.NE.U32.AND P0, PT, R3, 0x1, PT ;  /* 0x000000010300780c */ /* 0x000fc60003f05070 */
[----:B------:R-:W4:Y:S01]  /*54b0*/  LDG.E.128.CONSTANT R28, desc[UR36][R38.64+0x20] ;  /* 0x00002024261c7981 */ /* 0x000f22000c1e9d00 */
[----:B------:R-:W-:Y:S02]  /*54c0*/  IMAD.MOV.U32 R40, RZ, RZ, 0x20fd8164 ;  /* 0x20fd8164ff287424 */ /* 0x000fe400078e00ff */
[----:B------:R-:W-:Y:S01]  /*54d0*/  IMAD.MOV.U32 R3, RZ, RZ, 0x3da8ff83 ;  /* 0x3da8ff83ff037424 */ /* 0x000fe200078e00ff */
[----:B------:R-:W-:Y:S02]  /*54e0*/  DMUL R36, R34, R34 ;  /* 0x0000002222247228 */ /* 0x000fe40000000000 */
[----:B------:R-:W-:Y:S02]  /*54f0*/  FSEL R40, R40, -8.06006814911005101289e+34, !P0 ;  /* 0xf9785eba28287808 */ /* 0x000fe40004000000 */
[----:B------:R-:W-:-:S06]  /*5500*/  FSEL R41, -R3, 0.11223486810922622681, !P0 ;  /* 0x3de5db6503297808 */ /* 0x000fcc0004000100 */
[C---:B--2---:R-:W-:Y:S01]  /*5510*/  DFMA R40, R36.reuse, R40, R4 ;  /* 0x000000282428722b */ /* 0x044fe20000000004 */
[----:B------:R-:W2:Y:S07]  /*5520*/  LDG.E.64 R4, desc[UR36][R20.64+-0x8] ;  /* 0xfffff82414047981 */ /* 0x000eae000c1e1b00 */
[----:B------:R-:W-:-:S08]  /*5530*/  DFMA R6, R36, R40, R6 ;  /* 0x000000282406722b */ /* 0x000fd00000000006 */
[----:B---3--:R-:W-:-:S08]  /*5540*/  DFMA R6, R36, R6, R24 ;  /* 0x000000062406722b */ /* 0x008fd00000000018 */
[----:B------:R-:W-:-:S08]  /*5550*/  DFMA R6, R36, R6, R26 ;  /* 0x000000062406722b */ /* 0x000fd0000000001a */
[----:B----4-:R-:W-:-:S08]  /*5560*/  DFMA R6, R36, R6, R28 ;  /* 0x000000062406722b */ /* 0x010fd0000000001c */
[----:B------:R-:W-:-:S08]  /*5570*/  DFMA R6, R36, R6, R30 ;  /* 0x000000062406722b */ /* 0x000fd0000000001e */
[----:B------:R-:W-:Y:S02]  /*5580*/  DFMA R34, R6, R34, R34 ;  /* 0x000000220622722b */ /* 0x000fe40000000022 */
[----:B------:R-:W-:-:S10]  /*5590*/  DFMA R6, R36, R6, 1 ;  /* 0x3ff000002406742b */ /* 0x000fd40000000006 */
[----:B------:R-:W-:Y:S02]  /*55a0*/  FSEL R24, R6, R34, !P0 ;  /* 0x0000002206187208 */ /* 0x000fe40004000000 */
[----:B------:R-:W-:-:S06]  /*55b0*/  FSEL R25, R7, R35, !P0 ;  /* 0x0000002307197208 */ /* 0x000fcc0004000000 */
[----:B------:R-:W-:Y:S01]  /*55c0*/  DADD R6, RZ, -R24 ;  /* 0x00000000ff067229 */ /* 0x000fe20000000818 */
[----:B------:R-:W-:-:S09]  /*55d0*/  LOP3.LUT P0, RZ, R0, 0x2, RZ, 0xc0, !PT ;  /* 0x0000000200ff7812 */ /* 0x000fd2000780c0ff */
[----:B------:R-:W-:Y:S02]  /*55e0*/  FSEL R24, R24, R6, !P0 ;  /* 0x0000000618187208 */ /* 0x000fe40004000000 */
[----:B------:R-:W-:Y:S01]  /*55f0*/  FSEL R25, R25, R7, !P0 ;  /* 0x0000000719197208 */ /* 0x000fe20004000000 */
[----:B------:R-:W-:Y:S01]  /*5600*/  BSSY.RECONVERGENT B1, `(.L_x_95) ;  /* 0x0000007000017945 */ /* 0x000fe20003800200 */
[----:B------:R-:W-:-:S04]  /*5610*/  MOV R0, 0x5670 ;  /* 0x0000567000007802 */ /* 0x000fc80000000f00 */
[----:B--2---:R-:W-:-:S08]  /*5620*/  DFMA R24, R12, R24, -R4 ;  /* 0x000000180c18722b */ /* 0x004fd00000000804 */
[----:B------:R-:W-:-:S10]  /*5630*/  DADD R4, -RZ, |R24| ;  /* 0x00000000ff047229 */ /* 0x000fd40000000518 */
[----:B------:R-:W-:Y:S02]  /*5640*/  IMAD.MOV.U32 R6, RZ, RZ, R4 ;  /* 0x000000ffff067224 */ /* 0x000fe400078e0004 */
[----:B------:R-:W-:-:S07]  /*5650*/  IMAD.MOV.U32 R3, RZ, RZ, R5 ;  /* 0x000000ffff037224 */ /* 0x000fce00078e0005 */
[----:B------:R-:W-:Y:S05]  /*5660*/  CALL.REL.NOINC `($_Z10runDEagentmmddmPdS_mS_mmiS_$__internal_accurate_pow) ;  /* 0x0000002800a87944 */ /* 0x000fea0003c00000 */
[----:B------:R-:W-:Y:S05]  /*5670*/  BSYNC.RECONVERGENT B1 ;  /* 0x0000000000017941 */ /* 0x000fea0003800200 */
.L_x_95:
[----:B------:R-:W0:Y:S01]  /*5680*/  MUFU.RCP64H R5, R17 ;  /* 0x0000001100057308 */ /* 0x000e220000001800 */
[----:B------:R-:W-:Y:S01]  /*5690*/  IMAD.MOV.U32 R4, RZ, RZ, 0x1 ;  /* 0x00000001ff047424 */ /* 0x000fe200078e00ff */
[----:B------:R-:W-:Y:S01]  /*56a0*/  BSSY.RECONVERGENT B1, `(.L_x_96) ;  /* 0x000001a000017945 */ /* 0x000fe20003800200 */
[----:B------:R-:W-:-:S04]  /*56b0*/  DSETP.NEU.AND P2, PT, R24, 1, PT ;  /* 0x3ff000001800742a */ /* 0x000fc80003f4d000 */
[----:B0-----:R-:W-:-:S08]  /*56c0*/  DFMA R26, -R16, R4, 1 ;  /* 0x3ff00000101a742b */ /* 0x001fd00000000104 */
[----:B------:R-:W-:Y:S01]  /*56d0*/  DFMA R28, R26, R26, R26 ;  /* 0x0000001a1a1c722b */ /* 0x000fe2000000001a */
[----:B------:R-:W-:-:S05]  /*56e0*/  IADD3 R26, P0, PT, R22, 0x1, RZ ;  /* 0x00000001161a7810 */ /* 0x000fca0007f1e0ff */
[----:B------:R-:W-:Y:S02]  /*56f0*/  IMAD.X R27, RZ, RZ, R23, P0 ;  /* 0x000000ffff1b7224 */ /* 0x000fe400000e0617 */
[----:B------:R-:W-:Y:S02]  /*5700*/  DFMA R28, R4, R28, R4 ;  /* 0x0000001c041c722b */ /* 0x000fe40000000004 */
[----:B------:R-:W-:Y:S02]  /*5710*/  DSETP.NEU.AND P0, PT, R24, RZ, PT ;  /* 0x000000ff1800722a */ /* 0x000fe40003f0d000 */
[----:B------:R-:W0:Y:S04]  /*5720*/  I2F.F64.U64 R26, R26 ;  /* 0x0000001a001a7312 */ /* 0x000e280000301800 */
[----:B------:R-:W-:Y:S01]  /*5730*/  DFMA R4, -R16, R28, 1 ;  /* 0x3ff000001004742b */ /* 0x000fe2000000011c */
[----:B------:R-:W-:-:S02]  /*5740*/  FSEL R6, R6, RZ, P0 ;  /* 0x000000ff06067208 */ /* 0x000fc40000000000 */
[----:B------:R-:W-:-:S05]  /*5750*/  FSEL R7, R3, RZ, P0 ;  /* 0x000000ff03077208 */ /* 0x000fca0000000000 */
[----:B------:R-:W-:Y:S02]  /*5760*/  DFMA R34, R28, R4, R28 ;  /* 0x000000041c22722b */ /* 0x000fe4000000001c */
[----:B------:R-:W-:-:S06]  /*5770*/  DADD R4, R24, 2 ;  /* 0x4000000018047429 */ /* 0x000fcc0000000000 */
[----:B0-----:R-:W-:-:S04]  /*5780*/  DMUL R28, R34, R26 ;  /* 0x0000001a221c7228 */ /* 0x001fc80000000000 */
[----:B------:R-:W-:-:S04]  /*5790*/  LOP3.LUT R4, R5, 0x7ff00000, RZ, 0xc0, !PT ;  /* 0x7ff0000005047812 */ /* 0x000fc800078ec0ff */
[----:B------:R-:W-:Y:S01]  /*57a0*/  ISETP.NE.AND P1, PT, R4, 0x7ff00000, PT ;  /* 0x7ff000000400780c */ /* 0x000fe20003f25270 */
[----:B------:R-:W-:-:S08]  /*57b0*/  DFMA R30, -R16, R28, R26 ;  /* 0x0000001c101e722b */ /* 0x000fd0000000011a */
[----:B------:R-:W-:-:S04]  /*57c0*/  DFMA R4, R34, R30, R28 ;  /* 0x0000001e2204722b */ /* 0x000fc8000000001c */
[----:B------:R-:W-:Y:S07]  /*57d0*/  @P1 BRA `(.L_x_97) ;  /* 0x0000000000181947 */ /* 0x000fee0003800000 */
[----:B------:R-:W-:-:S14]  /*57e0*/  DSETP.NAN.AND P0, PT, R24, R24, PT ;  /* 0x000000181800722a */ /* 0x000fdc0003f08000 */
[----:B------:R-:W-:Y:S01]  /*57f0*/  @P0 DADD R6, R24, 2 ;  /* 0x4000000018060429 */ /* 0x000fe20000000000 */
[----:B------:R-:W-:Y:S10]  /*5800*/  @P0 BRA `(.L_x_97) ;  /* 0x00000000000c0947 */ /* 0x000ff40003800000 */
[----:B------:R-:W-:-:S14]  /*5810*/  DSETP.NEU.AND P0, PT, |R24|, +INF , PT ;  /* 0x7ff000001800742a */ /* 0x000fdc0003f0d200 */
[----:B------:R-:W-:Y:S02]  /*5820*/  @!P0 IMAD.MOV.U32 R6, RZ, RZ, 0x0 ;  /* 0x00000000ff068424 */ /* 0x000fe400078e00ff */
[----:B------:R-:W-:-:S07]  /*5830*/  @!P0 IMAD.MOV.U32 R7, RZ, RZ, 0x7ff00000 ;  /* 0x7ff00000ff078424 */ /* 0x000fce00078e00ff */
.L_x_97:
[----:B------:R-:W-:Y:S05]  /*5840*/  BSYNC.RECONVERGENT B1 ;  /* 0x0000000000017941 */ /* 0x000fea0003800200 */
.L_x_96:
[----:B------:R-:W-:Y:S01]  /*5850*/  FFMA R0, RZ, R17, R5 ;  /* 0x00000011ff007223 */ /* 0x000fe20000000005 */
[----:B------:R-:W-:Y:S01]  /*5860*/  FSETP.GEU.AND P1, PT, |R27|, 6.5827683646048100446e-37, PT ;  /* 0x036000001b00780b */ /* 0x000fe20003f2e200 */
[----:B------:R-:W-:Y:S01]  /*5870*/  BSSY.RECONVERGENT B1, `(.L_x_98) ;  /* 0x000000e000017945 */ /* 0x000fe20003800200 */
[----:B------:R-:W-:Y:S02]  /*5880*/  FSEL R6, R6, RZ, P2 ;  /* 0x000000ff06067208 */ /* 0x000fe40001000000 */
[----:B------:R-:W-:Y:S02]  /*5890*/  FSETP.GT.AND P0, PT, |R0|, 1.469367938527859385e-39, PT ;  /* 0x001000000000780b */ /* 0x000fe40003f04200 */
[----:B------:R-:W-:-:S06]  /*58a0*/  FSEL R7, R7, 1.875, P2 ;  /* 0x3ff0000007077808 */ /* 0x000fcc0001000000 */
[----:B------:R-:W-:-:S05]  /*58b0*/  DADD R32, R32, R6 ;  /* 0x0000000020207229 */ /* 0x000fca0000000006 */
[----:B------:R-:W-:Y:S06]  /*58c0*/  @P0 BRA P1, `(.L_x_99) ;  /* 0x0000000000200947 */ /* 0x000fec0000800000 */
[----:B------:R-:W-:Y:S01]  /*58d0*/  IMAD.MOV.U32 R24, RZ, RZ, R26 ;  /* 0x000000ffff187224 */ /* 0x000fe200078e001a */
[----:B------:R-:W-:Y:S01]  /*58e0*/  MOV R0, 0x5930 ;  /* 0x0000593000007802 */ /* 0x000fe20000000f00 */
[----:B------:R-:W-:Y:S02]  /*58f0*/  IMAD.MOV.U32 R25, RZ, RZ, R27 ;  /* 0x000000ffff197224 */ /* 0x000fe400078e001b */
[----:B------:R-:W-:Y:S02]  /*5900*/  IMAD.MOV.U32 R6, RZ, RZ, R16 ;  /* 0x000000ffff067224 */ /* 0x000fe400078e0010 */
[----:B------:R-:W-:-:S07]  /*5910*/  IMAD.MOV.U32 R7, RZ, RZ, R17 ;  /* 0x000000ffff077224 */ /* 0x000fce00078e0011 */
[----:B------:R-:W-:Y:S05]  /*5920*/  CALL.REL.NOINC `($__internal_0_$__cuda_sm20_div_rn_f64_full) ;  /* 0x0000001c00887944 */ /* 0x000fea0003c00000 */
[----:B------:R-:W-:Y:S02]  /*5930*/  IMAD.MOV.U32 R4, RZ, RZ, R30 ;  /* 0x000000ffff047224 */ /* 0x000fe400078e001e */
[----:B------:R-:W-:-:S07]  /*5940*/  IMAD.MOV.U32 R5, RZ, RZ, R31 ;  /* 0x000000ffff057224 */ /* 0x000fce00078e001f */
.L_x_99:
[----:B------:R-:W-:Y:S05]  /*5950*/  BSYNC.RECONVERGENT B1 ;  /* 0x0000000000017941 */ /* 0x000fea0003800200 */
.L_x_98:
[----:B------:R-:W-:Y:S01]  /*5960*/  DFMA R24, R10, R4, R14 ;  /* 0x000000040a18722b */ /* 0x000fe2000000000e */
[----:B------:R-:W-:Y:S07]  /*5970*/  BSSY.RECONVERGENT B1, `(.L_x_100) ;  /* 0x0000019000017945 */ /* 0x000fee0003800200 */
[----:B------:R-:W-:-:S14]  /*5980*/  DSETP.NEU.AND P0, PT, |R24|, +INF , PT ;  /* 0x7ff000001800742a */ /* 0x000fdc0003f0d200 */
[----:B------:R-:W-:Y:S05]  /*5990*/  @!P0 BRA `(.L_x_101) ;  /* 0x0000000000508947 */ /* 0x000fea0003800000 */
        /* <DEDUP_REMOVED lines=19> */
[----:B------:R-:W-:Y:S05]  /*5ad0*/  BRA `(.L_x_102) ;  /* 0x0000000000087947 */ /* 0x000fea0003800000 */
.L_x_101:
[----:B------:R-:W-:Y:S01]  /*5ae0*/  DMUL R34, RZ, R24 ;  /* 0x00000018ff227228 */ /* 0x000fe20000000000 */
[----:B------:R-:W-:-:S10]  /*5af0*/  IMAD.MOV.U32 R0, RZ, RZ, RZ ;  /* 0x000000ffff007224 */ /* 0x000fd400078e00ff */
.L_x_102:
[----:B------:R-:W-:Y:S05]  /*5b00*/  BSYNC.RECONVERGENT B1 ;  /* 0x0000000000017941 */ /* 0x000fea0003800200 */
.L_x_100:
        /* <DEDUP_REMOVED lines=37> */
.L_x_103:
[C---:B------:R-:W-:Y:S01]  /*5d60*/  DADD R4, R24.reuse, 2 ;  /* 0x4000000018047429 */ /* 0x040fe20000000000 */
[----:B------:R-:W-:Y:S01]  /*5d70*/  BSSY.RECONVERGENT B1, `(.L_x_104) ;  /* 0x000000f000017945 */ /* 0x000fe20003800200 */
[----:B------:R-:W-:-:S06]  /*5d80*/  DSETP.NEU.AND P0, PT, R24, RZ, PT ;  /* 0x000000ff1800722a */ /* 0x000fcc0003f0d000 */
[----:B------:R-:W-:Y:S02]  /*5d90*/  FSEL R6, R6, RZ, P0 ;  /* 0x000000ff06067208 */ /* 0x000fe40000000000 */
[----:B------:R-:W-:Y:S02]  /*5da0*/  LOP3.LUT R4, R5, 0x7ff00000, RZ, 0xc0, !PT ;  /* 0x7ff0000005047812 */ /* 0x000fe400078ec0ff */
[----:B------:R-:W-:Y:S02]  /*5db0*/  FSEL R7, R3, RZ, P0 ;  /* 0x000000ff03077208 */ /* 0x000fe40000000000 */
[----:B------:R-:W-:-:S13]  /*5dc0*/  ISETP.NE.AND P1, PT, R4, 0x7ff00000, PT ;  /* 0x7ff000000400780c */ /* 0x000fda0003f25270 */
[----:B------:R-:W-:Y:S05]  /*5dd0*/  @P1 BRA `(.L_x_105) ;  /* 0x0000000000201947 */ /* 0x000fea0003800000 */
[----:B------:R-:W-:-:S14]  /*5de0*/  DSETP.NAN.AND P0, PT, R24, R24, PT ;  /* 0x000000181800722a */ /* 0x000fdc0003f08000 */
[----:B------:R-:W-:Y:S05]  /*5df0*/  @P0 BRA `(.L_x_106) ;  /* 0x0000000000140947 */ /* 0x000fea0003800000 */
[----:B------:R-:W-:-:S14]  /*5e00*/  DSETP.NEU.AND P0, PT, |R24|, +INF , PT ;  /* 0x7ff000001800742a */ /* 0x000fdc0003f0d200 */
[----:B------:R-:W-:Y:S05]  /*5e10*/  @P0 BRA `(.L_x_105) ;  /* 0x0000000000100947 */ /* 0x000fea0003800000 */
[----:B------:R-:W-:Y:S02]  /*5e20*/  IMAD.MOV.U32 R6, RZ, RZ, 0x0 ;  /* 0x00000000ff067424 */ /* 0x000fe400078e00ff */
[----:B------:R-:W-:Y:S01]  /*5e30*/  IMAD.MOV.U32 R7, RZ, RZ, 0x7ff00000 ;  /* 0x7ff00000ff077424 */ /* 0x000fe200078e00ff */
[----:B------:R-:W-:Y:S06]  /*5e40*/  BRA `(.L_x_105) ;  /* 0x0000000000047947 */ /* 0x000fec0003800000 */
.L_x_106:
[----:B------:R-:W-:-:S11]  /*5e50*/  DADD R6, R24, 2 ;  /* 0x4000000018067429 */ /* 0x000fd60000000000 */
.L_x_105:
[----:B------:R-:W-:Y:S05]  /*5e60*/  BSYNC.RECONVERGENT B1 ;  /* 0x0000000000017941 */ /* 0x000fea0003800200 */
.L_x_104:
[----:B------:R-:W-:Y:S01]  /*5e70*/  IMAD.U32 R0, RZ, RZ, UR52 ;  /* 0x00000034ff007e24 */ /* 0x000fe2000f8e00ff */
[----:B------:R-:W-:Y:S01]  /*5e80*/  DSETP.NEU.AND P0, PT, R24, 1, PT ;  /* 0x3ff000001800742a */ /* 0x000fe20003f0d000 */
[----:B------:R-:W-:-:S03]  /*5e90*/  IADD3 R22, P1, PT, R22, 0x2, RZ ;  /* 0x0000000216167810 */ /* 0x000fc60007f3e0ff */
[----:B------:R-:W-:Y:S02]  /*5ea0*/  LOP3.LUT R3, R0, 0xfffffffe, RZ, 0xc0, !PT ;  /* 0xfffffffe00037812 */ /* 0x000fe400078ec0ff */
[----:B------:R-:W-:Y:S01]  /*5eb0*/  FSEL R4, R6, RZ, P0 ;  /* 0x000000ff06047208 */ /* 0x000fe20000000000 */
[----:B------:R-:W-:Y:S01]  /*5ec0*/  IMAD.X R23, RZ, RZ, R23, P1 ;  /* 0x000000ffff177224 */ /* 0x000fe200008e0617 */
[----:B------:R-:W-:Y:S02]  /*5ed0*/  FSEL R5, R7, 1.875, P0 ;  /* 0x3ff0000007057808 */ /* 0x000fe40000000000 */
[----:B------:R-:W-:Y:S02]  /*5ee0*/  ISETP.NE.U32.AND P0, PT, R22, R3, PT ;  /* 0x000000031600720c */ /* 0x000fe40003f05070 */
[----:B------:R-:W-:Y:S02]  /*5ef0*/  IADD3 R8, P1, PT, R20, 0x10, RZ ;  /* 0x0000001014087810 */ /* 0x000fe40007f3e0ff */
[----:B------:R-:W-:Y:S01]  /*5f00*/  ISETP.NE.AND.EX P0, PT, R23, UR53, PT, P0 ;  /* 0x0000003517007c0c */ /* 0x000fe2000bf05300 */
[----:B------:R-:W-:-:S02]  /*5f10*/  DADD R32, R32, R4 ;  /* 0x0000000020207229 */ /* 0x000fc40000000004 */
[----:B------:R-:W-:-:S10]  /*5f20*/  IMAD.X R27, RZ, RZ, R21, P1 ;  /* 0x000000ffff1b7224 */ /* 0x000fd400008e0615 */
[----:B------:R-:W-:Y:S05]  /*5f30*/  @P0 BRA `(.L_x_107) ;  /* 0xfffffff000700947 */ /* 0x000fea000383ffff */
[----:B------:R-:W-:Y:S05]  /*5f40*/  BSYNC.RECONVERGENT B0 ;  /* 0x0000000000007941 */ /* 0x000fea0003800200 */
.L_x_90:
[----:B------:R-:W0:Y:S01]  /*5f50*/  LDCU UR4, c[0x0][0x3bc] ;  /* 0x00007780ff0477ac */ /* 0x000e220008000800 */
[----:B------:R-:W-:Y:S02]  /*5f60*/  IMAD.MOV.U32 R20, RZ, RZ, R3 ;  /* 0x000000ffff147224 */ /* 0x000fe400078e0003 */
[----:B0-----:R-:W-:-:S07]  /*5f70*/  IMAD.U32 R21, RZ, RZ, UR4 ;  /* 0x00000004ff157e24 */ /* 0x001fce000f8e00ff */
.L_x_89:
[----:B------:R-:W-:-:S04]  /*5f80*/  LOP3.LUT R0, R0, 0x1, RZ, 0xc0, !PT ;  /* 0x0000000100007812 */ /* 0x000fc800078ec0ff */
[----:B------:R-:W-:-:S04]  /*5f90*/  ISETP.NE.U32.AND P0, PT, R0, 0x1, PT ;  /* 0x000000010000780c */ /* 0x000fc80003f05070 */
[----:B------:R-:W-:-:S13]  /*5fa0*/  ISETP.NE.U32.AND.EX P0, PT, RZ, RZ, PT, P0 ;  /* 0x000000ffff00720c */ /* 0x000fda0003f05100 */
[----:B------:R-:W-:Y:S05]  /*5fb0*/  @P0 BRA `(.L_x_88) ;  /* 0x0000000400c80947 */ /* 0x000fea0003800000 */
        /* <DEDUP_REMOVED lines=12> */
[----:B------:R-:W-:-:S10]  /*6080*/  DFMA R4, R24, R6, R4 ;  /* 0x000000061804722b */ /* 0x000fd40000000004 */
[----:B------:R-:W-:-:S05]  /*6090*/  FFMA R0, RZ, R17, R5 ;  /* 0x00000011ff007223 */ /* 0x000fca0000000005 */
[----:B------:R-:W-:-:S13]  /*60a0*/  FSETP.GT.AND P0, PT, |R0|, 1.469367938527859385e-39, PT ;  /* 0x001000000000780b */ /* 0x000fda0003f04200 */
[----:B------:R-:W-:Y:S05]  /*60b0*/  @P0 BRA P1, `(.L_x_109) ;  /* 0x0000000000200947 */ /* 0x000fea0000800000 */
[----:B------:R-:W-:Y:S01]  /*60c0*/  IMAD.MOV.U32 R24, RZ, RZ, R22 ;  /* 0x000000ffff187224 */ /* 0x000fe200078e0016 */
[----:B------:R-:W-:Y:S01]  /*60d0*/  MOV R0, 0x6120 ;  /* 0x0000612000007802 */ /* 0x000fe20000000f00 */
[----:B------:R-:W-:Y:S02]  /*60e0*/  IMAD.MOV.U32 R25, RZ, RZ, R23 ;  /* 0x000000ffff197224 */ /* 0x000fe400078e0017 */
[----:B------:R-:W-:Y:S02]  /*60f0*/  IMAD.MOV.U32 R6, RZ, RZ, R16 ;  /* 0x000000ffff067224 */ /* 0x000fe400078e0010 */
[----:B------:R-:W-:-:S07]  /*6100*/  IMAD.MOV.U32 R7, RZ, RZ, R17 ;  /* 0x000000ffff077224 */ /* 0x000fce00078e0011 */
[----:B--2---:R-:W-:Y:S05]  /*6110*/  CALL.REL.NOINC `($__internal_0_$__cuda_sm20_div_rn_f64_full) ;  /* 0x00000014008c7944 */ /* 0x004fea0003c00000 */
[----:B------:R-:W-:Y:S02]  /*6120*/  IMAD.MOV.U32 R4, RZ, RZ, R30 ;  /* 0x000000ffff047224 */ /* 0x000fe400078e001e */
[----:B------:R-:W-:-:S07]  /*6130*/  IMAD.MOV.U32 R5, RZ, RZ, R31 ;  /* 0x000000ffff057224 */ /* 0x000fce00078e001f */
.L_x_109:
[----:B------:R-:W-:Y:S05]  /*6140*/  BSYNC.RECONVERGENT B0 ;  /* 0x0000000000007941 */ /* 0x000fea0003800200 */
.L_x_108:
        /* <DEDUP_REMOVED lines=21> */
[----:B--2---:R-:W-:-:S07]  /*62a0*/  MOV R26, 0x62c0 ;  /* 0x000062c0001a7802 */ /* 0x004fce0000000f00 */
[----:B------:R-:W-:Y:S05]  /*62b0*/  CALL.REL.NOINC `($_Z10runDEagentmmddmPdS_mS_mmiS_$__internal_trig_reduction_slowpathd) ;  /* 0x00000028003c7944 */ /* 0x000fea0003c00000 */
[----:B------:R-:W-:Y:S02]  /*62c0*/  IMAD.MOV.U32 R14, RZ, RZ, R34 ;  /* 0x000000ffff0e7224 */ /* 0x000fe400078e0022 */
[----:B------:R-:W-:Y:S01]  /*62d0*/  IMAD.MOV.U32 R15, RZ, RZ, R35 ;  /* 0x000000ffff0f7224 */ /* 0x000fe200078e0023 */
[----:B------:R-:W-:Y:S06]  /*62e0*/  BRA `(.L_x_112) ;  /* 0x0000000000087947 */ /* 0x000fec0003800000 */
.L_x_111:
[----:B------:R-:W-:Y:S01]  /*62f0*/  DMUL R14, RZ, R34 ;  /* 0x00000022ff0e7228 */ /* 0x000fe20000000000 */
[----:B------:R-:W-:-:S10]  /*6300*/  IMAD.MOV.U32 R0, RZ, RZ, RZ ;  /* 0x000000ffff007224 */ /* 0x000fd400078e00ff */
.L_x_112:
[----:B------:R-:W-:Y:S05]  /*6310*/  BSYNC.RECONVERGENT B0 ;  /* 0x0000000000007941 */ /* 0x000fea0003800200 */
.L_x_110:
[----:B------:R-:W0:Y:S01]  /*6320*/  LDCU.64 UR4, c[0x4][0x20] ;  /* 0x01000400ff0477ac */ /* 0x000e220008000a00 */
[----:B------:R-:W-:-:S05]  /*6330*/  IMAD.SHL.U32 R3, R0, 0x40, RZ ;  /* 0x0000004000037824 */ /* 0x000fca00078e00ff */
[----:B------:R-:W-:-:S04]  /*6340*/  LOP3.LUT R3, R3, 0x40, RZ, 0xc0, !PT ;  /* 0x0000004003037812 */ /* 0x000fc800078ec0ff */
[----:B0-----:R-:W-:-:S05]  /*6350*/  IADD3 R16, P0, PT, R3, UR4, RZ ;  /* 0x0000000403107c10 */ /* 0x001fca000ff1e0ff */
[----:B------:R-:W-:Y:S01]  /*6360*/  IMAD.X R17, RZ, RZ, UR5, P0 ;  /* 0x00000005ff117e24 */ /* 0x000fe200080e06ff */
[----:B------:R-:W0:Y:S04]  /*6370*/  LDCU.64 UR4, c[0x0][0x3b0] ;  /* 0x00007600ff0477ac */ /* 0x000e280008000a00 */
[----:B------:R-:W3:Y:S04]  /*6380*/  LDG.E.128.CONSTANT R4, desc[UR36][R16.64] ;  /* 0x0000002410047981 */ /* 0x000ee8000c1e9d00 */
[----:B--2---:R-:W2:Y:S04]  /*6390*/  LDG.E.128.CONSTANT R24, desc[UR36][R16.64+0x10] ;  /* 0x0000102410187981 */ /* 0x004ea8000c1e9d00 */
[----:B------:R-:W4:Y:S01]  /*63a0*/  LDG.E.128.CONSTANT R28, desc[UR36][R16.64+0x20] ;  /* 0x00002024101c7981 */ /* 0x000f22000c1e9d00 */
[----:B0-----:R-:W-:-:S04]  /*63b0*/  LEA R10, P0, R20, UR4, 0x3 ;  /* 0x00000004140a7c11 */ /* 0x001fc8000f8018ff */
[----:B------:R-:W-:-:S06]  /*63c0*/  LEA.HI.X R11, R20, UR5, R21, 0x3, P0 ;  /* 0x00000005140b7c11 */ /* 0x000fcc00080f1c15 */
[----:B------:R-:W5:Y:S01]  /*63d0*/  LDG.E.64 R10, desc[UR36][R10.64] ;  /* 0x000000240a0a7981 */ /* 0x000f62000c1e1b00 */
[----:B------:R-:W-:Y:S01]  /*63e0*/  LOP3.LUT R3, R0, 0x1, RZ, 0xc0, !PT ;  /* 0x0000000100037812 */ /* 0x000fe200078ec0ff */
[----:B------:R-:W-:Y:S01]  /*63f0*/  IMAD.MOV.U32 R22, RZ, RZ, 0x20fd8164 ;  /* 0x20fd8164ff167424 */ /* 0x000fe200078e00ff */
[----:B------:R-:W-:Y:S01]  /*6400*/  DMUL R20, R14, R14 ;  /* 0x0000000e0e147228 */ /* 0x000fe20000000000 */
[----:B------:R-:W-:Y:S01]  /*6410*/  BSSY.RECONVERGENT B0, `(.L_x_113) ;  /* 0x0000019000007945 */ /* 0x000fe20003800200 */
[----:B------:R-:W-:Y:S01]  /*6420*/  ISETP.NE.U32.AND P0, PT, R3, 0x1, PT ;  /* 0x000000010300780c */ /* 0x000fe20003f05070 */
[----:B------:R-:W-:-:S03]  /*6430*/  IMAD.MOV.U32 R3, RZ, RZ, 0x3da8ff83 ;  /* 0x3da8ff83ff037424 */ /* 0x000fc600078e00ff */
[----:B------:R-:W-:Y:S02]  /*6440*/  FSEL R22, R22, -8.06006814911005101289e+34, !P0 ;  /* 0xf9785eba16167808 */ /* 0x000fe40004000000 */
[----:B------:R-:W-:-:S06]  /*6450*/  FSEL R23, -R3, 0.11223486810922622681, !P0 ;  /* 0x3de5db6503177808 */ /* 0x000fcc0004000100 */
[----:B---3--:R-:W-:-:S08]  /*6460*/  DFMA R4, R20, R22, R4 ;  /* 0x000000161404722b */ /* 0x008fd00000000004 */
[----:B------:R-:W-:-:S08]  /*6470*/  DFMA R4, R20, R4, R6 ;  /* 0x000000041404722b */ /* 0x000fd00000000006 */
[----:B--2---:R-:W-:-:S08]  /*6480*/  DFMA R4, R20, R4, R24 ;  /* 0x000000041404722b */ /* 0x004fd00000000018 */
[----:B------:R-:W-:-:S08]  /*6490*/  DFMA R4, R20, R4, R26 ;  /* 0x000000041404722b */ /* 0x000fd0000000001a */
[----:B----4-:R-:W-:-:S08]  /*64a0*/  DFMA R4, R20, R4, R28 ;  /* 0x000000041404722b */ /* 0x010fd0000000001c */
[----:B------:R-:W-:-:S08]  /*64b0*/  DFMA R4, R20, R4, R30 ;  /* 0x000000041404722b */ /* 0x000fd0000000001e */
[----:B------:R-:W-:Y:S02]  /*64c0*/  DFMA R14, R4, R14, R14 ;  /* 0x0000000e040e722b */ /* 0x000fe4000000000e */
[----:B------:R-:W-:-:S10]  /*64d0*/  DFMA R4, R20, R4, 1 ;  /* 0x3ff000001404742b */ /* 0x000fd40000000004 */
[----:B------:R-:W-:Y:S02]  /*64e0*/  FSEL R6, R4, R14, !P0 ;  /* 0x0000000e04067208 */ /* 0x000fe40004000000 */
[----:B------:R-:W-:Y:S02]  /*64f0*/  FSEL R7, R5, R15, !P0 ;  /* 0x0000000f05077208 */ /* 0x000fe40004000000 */
[----:B------:R-:W-:Y:S02]  /*6500*/  LOP3.LUT P0, RZ, R0, 0x2, RZ, 0xc0, !PT ;  /* 0x0000000200ff7812 */ /* 0x000fe4000780c0ff */
[----:B------:R-:W-:Y:S02]  /*6510*/  MOV R0, 0x65a0 ;  /* 0x000065a000007802 */ /* 0x000fe40000000f00 */
[----:B------:R-:W-:-:S10]  /*6520*/  DADD R4, RZ, -R6 ;  /* 0x00000000ff047229 */ /* 0x000fd40000000806 */
[----:B------:R-:W-:Y:S02]  /*6530*/  FSEL R4, R6, R4, !P0 ;  /* 0x0000000406047208 */ /* 0x000fe40004000000 */
[----:B------:R-:W-:-:S06]  /*6540*/  FSEL R5, R7, R5, !P0 ;  /* 0x0000000507057208 */ /* 0x000fcc0004000000 */
[----:B-----5:R-:W-:-:S08]  /*6550*/  DFMA R12, R12, R4, -R10 ;  /* 0x000000040c0c722b */ /* 0x020fd0000000080a */
[----:B------:R-:W-:-:S10]  /*6560*/  DADD R4, -RZ, |R12| ;  /* 0x00000000ff047229 */ /* 0x000fd4000000050c */
[----:B------:R-:W-:Y:S02]  /*6570*/  IMAD.MOV.U32 R6, RZ, RZ, R4 ;  /* 0x000000ffff067224 */ /* 0x000fe400078e0004 */
[----:B------:R-:W-:-:S07]  /*6580*/  IMAD.MOV.U32 R3, RZ, RZ, R5 ;  /* 0x000000ffff037224 */ /* 0x000fce00078e0005 */
[----:B------:R-:W-:Y:S05]  /*6590*/  CALL.REL.NOINC `($_Z10runDEagentmmddmPdS_mS_mmiS_$__internal_accurate_pow) ;  /* 0x0000001800dc7944 */ /* 0x000fea0003c00000 */
[----:B------:R-:W-:Y:S05]  /*65a0*/  BSYNC.RECONVERGENT B0 ;  /* 0x0000000000007941 */ /* 0x000fea0003800200 */
.L_x_113:
[C---:B------:R-:W-:Y:S02]  /*65b0*/  DADD R4, R12.reuse, 2 ;  /* 0x400000000c047429 */ /* 0x040fe40000000000 */
        /* <DEDUP_REMOVED lines=13> */
.L_x_115:
[----:B------:R-:W-:-:S11]  /*6690*/  DADD R6, R12, 2 ;  /* 0x400000000c067429 */ /* 0x000fd60000000000 */
.L_x_114:
[----:B------:R-:W-:-:S06]  /*66a0*/  DSETP.NEU.AND P0, PT, R12, 1, PT ;  /* 0x3ff000000c00742a */ /* 0x000fcc0003f0d000 */
[----:B------:R-:W-:Y:S02]  /*66b0*/  FSEL R4, R6, RZ, P0 ;  /* 0x000000ff06047208 */ /* 0x000fe40000000000 */
[----:B------:R-:W-:-:S06]  /*66c0*/  FSEL R5, R7, 1.875, P0 ;  /* 0x3ff0000007057808 */ /* 0x000fcc0000000000 */
[----:B------:R-:W-:-:S11]  /*66d0*/  DADD R32, R32, R4 ;  /* 0x0000000020207229 */ /* 0x000fd60000000004 */
.L_x_88:
[----:B------:R-:W3:Y:S01]  /*66e0*/  LDC R0, c[0x0][0x3a0] ;  /* 0x0000e800ff007b82 */ /* 0x000ee20000000800 */
[----:B------:R-:W-:Y:S01]  /*66f0*/  ISETP.NE.AND P0, PT, R18, RZ, PT ;  /* 0x000000ff1200720c */ /* 0x000fe20003f05270 */
[----:B------:R-:W-:Y:S05]  /*6700*/  WARPSYNC.ALL ;  /* 0x0000000000007948 */ /* 0x000fea0003800000 */
[----:B------:R-:W-:Y:S01]  /*6710*/  BSSY.RECONVERGENT B0, `(.L_x_116) ;  /* 0x0000101000007945 */ /* 0x000fe20003800200 */
[----:B---3--:R-:W-:-:S05]  /*6720*/  IMAD R9, R0, 0x8, R9 ;  /* 0x0000000800097824 */ /* 0x008fca00078e0209 */
[----:B------:R3:W-:Y:S01]  /*6730*/  STS.64 [R9], R32 ;  /* 0x0000002009007388 */ /* 0x0007e20000000a00 */
[----:B------:R-:W-:Y:S06]  /*6740*/  BAR.SYNC.DEFER_BLOCKING 0x0 ;  /* 0x0000000000007b1d */ /* 0x000fec0000010000 */
[----:B------:R-:W-:Y:S05]  /*6750*/  @P0 BRA `(.L_x_117) ;  /* 0x0000000c00f00947 */ /* 0x000fea0003800000 */
[----:B------:R-:W4:Y:S01]  /*6760*/  S2R R5, SR_CgaCtaId ;  /* 0x0000000000057919 */ /* 0x000f220000008800 */
[----:B0-----:R-:W0:Y:S01]  /*6770*/  LDC R16, c[0x0][0x3a4] ;  /* 0x0000e900ff107b82 */ /* 0x001e220000000800 */
[----:B------:R-:W-:Y:S01]  /*6780*/  UISETP.GE.U32.AND UP0, UPT, UR62, 0x2, UPT ;  /* 0x000000023e00788c */ /* 0x000fe2000bf06070 */
[----:B------:R-:W-:Y:S02]  /*6790*/  MOV R4, 0x400 ;  /* 0x0000040000047802 */ /* 0x000fe40000000f00 */
[----:B------:R-:W-:Y:S02]  /*67a0*/  IADD3 R3, P0, PT, R0, 0x1, RZ ;  /* 0x0000000100037810 */ /* 0x000fe40007f1e0ff */
[----:B----4-:R-:W-:-:S03]  /*67b0*/  LEA R4, R5, R4, 0x18 ;  /* 0x0000000405047211 */ /* 0x010fc600078ec0ff */
[----:B0-----:R-:W-:Y:S02]  /*67c0*/  IMAD.X R5, RZ, RZ, R16, P0 ;  /* 0x000000ffff057224 */ /* 0x001fe400000e0610 */
[----:B------:R-:W-:Y:S01]  /*67d0*/  IMAD.MOV.U32 R7, RZ, RZ, R4 ;  /* 0x000000ffff077224 */ /* 0x000fe200078e0004 */
[----:B------:R-:W-:Y:S06]  /*67e0*/  BRA.U !UP0, `(.L_x_118) ;  /* 0x0000000908147547 */ /* 0x000fec000b800000 */
[----:B------:R-:W-:Y:S01]  /*67f0*/  UIADD3 UR5, UPT, UPT, UR62, -0x2, URZ ;  /* 0xfffffffe3e057890 */ /* 0x000fe2000fffe0ff */
[----:B------:R-:W-:Y:S01]  /*6800*/  IMAD.MOV.U32 R7, RZ, RZ, R4 ;  /* 0x000000ffff077224 */ /* 0x000fe200078e0004 */
[----:B------:R-:W-:Y:S01]  /*6810*/  UIADD3 UR4, UPT, UPT, UR62, -0x1, URZ ;  /* 0xffffffff3e047890 */ /* 0x000fe2000fffe0ff */
[----:B---3--:R-:W-:Y:S01]  /*6820*/  IMAD.MOV.U32 R9, RZ, RZ, 0x1 ;  /* 0x00000001ff097424 */ /* 0x008fe200078e00ff */
[----:B------:R-:W-:Y:S02]  /*6830*/  UISETP.GE.U32.AND UP0, UPT, UR5, 0x7, UPT ;  /* 0x000000070500788c */ /* 0x000fe4000bf06070 */
[----:B------:R-:W-:-:S07]  /*6840*/  ULOP3.LUT UR8, UR4, 0x7, URZ, 0xc0, !UPT ;  /* 0x0000000704087892 */ /* 0x000fce000f8ec0ff */
[----:B------:R-:W-:Y:S05]  /*6850*/  BRA.U !UP0, `(.L_x_119) ;  /* 0x0000000108fc7547 */ /* 0x000fea000b800000 */
[C---:B------:R-:W-:Y:S01]  /*6860*/  R2UR UR7, R0.reuse ;  /* 0x00000000000772ca */ /* 0x040fe200000e0000 */
[----:B------:R-:W-:Y:S01]  /*6870*/  ULOP3.LUT UR5, UR4, 0xfffffff8, URZ, 0xc0, !UPT ;  /* 0xfffffff804057892 */ /* 0x000fe2000f8ec0ff */
[C---:B------:R-:W-:Y:S01]  /*6880*/  LEA R6, R0.reuse, 0x8, 0x3 ;  /* 0x0000000800067811 */ /* 0x040fe200078e18ff */
[----:B------:R-:W-:Y:S01]  /*6890*/  IMAD.MOV.U32 R10, RZ, RZ, RZ ;  /* 0x000000ffff0a7224 */ /* 0x000fe200078e00ff */
[----:B------:R-:W-:Y:S01]  /*68a0*/  LEA R8, R0, 0x40, 0x6 ;  /* 0x0000004000087811 */ /* 0x000fe200078e30ff */
[--C-:B------:R-:W-:Y:S01]  /*68b0*/  IMAD.MOV.U32 R9, RZ, RZ, R4.reuse ;  /* 0x000000ffff097224 */ /* 0x100fe200078e0004 */
[----:B------:R-:W-:Y:S01]  /*68c0*/  UMOV UR6, 0x48 ;  /* 0x0000004800067882 */ /* 0x000fe20000000000 */
[----:B------:R-:W-:Y:S01]  /*68d0*/  IMAD.MOV.U32 R7, RZ, RZ, R4 ;  /* 0x000000ffff077224 */ /* 0x000fe200078e0004 */
[----:B------:R-:W-:-:S05]  /*68e0*/  UIADD3 UR5, UPT, UPT, -UR5, URZ, URZ ;  /* 0x000000ff05057290 */ /* 0x000fca000fffe1ff */
[----:B------:R-:W-:-:S12]  /*68f0*/  UIMAD UR6, UR7, UR6, 0x40 ;  /* 0x00000040070674a4 */ /* 0x000fd8000f8e0206 */
.L_x_120:
[C---:B------:R-:W-:Y:S01]  /*6900*/  IMAD R11, R0.reuse, 0x10, R9 ;  /* 0x00000010000b7824 */ /* 0x040fe200078e0209 */
[----:B------:R-:W-:Y:S01]  /*6910*/  UIADD3 UR5, UPT, UPT, UR5, 0x8, URZ ;  /* 0x0000000805057890 */ /* 0x000fe2000fffe0ff */
[C---:B------:R-:W-:Y:S02]  /*6920*/  IMAD R17, R0.reuse, 0x8, R7 ;  /* 0x0000000800117824 */ /* 0x040fe400078e0207 */
[C-C-:B------:R-:W-:Y:S01]  /*6930*/  IMAD R18, R0.reuse, 0x18, R9.reuse ;  /* 0x0000001800127824 */ /* 0x140fe200078e0209 */
[----:B------:R-:W-:Y:S01]  /*6940*/  LDS.64 R12, [R11+0x8] ;  /* 0x000008000b0c7984 */ /* 0x000fe20000000a00 */
[--C-:B-1----:R-:W-:Y:S01]  /*6950*/  IMAD R20, R0, 0x20, R9.reuse ;  /* 0x0000002000147824 */ /* 0x102fe200078e0209 */
[----:B------:R-:W-:Y:S01]  /*6960*/  UISETP.NE.AND UP0, UPT, UR5, URZ, UPT ;  /* 0x000000ff0500728c */ /* 0x000fe2000bf05270 */
[----:B------:R-:W-:Y:S01]  /*6970*/  VIADD R10, R10, 0x8 ;  /* 0x000000080a0a7836 */ /* 0x000fe20000000000 */
[----:B------:R0:W1:Y:S02]  /*6980*/  LDS.64 R14, [R17] ;  /* 0x00000000110e7984 */ /* 0x0000640000000a00 */
[----:B0-----:R-:W-:Y:S01]  /*6990*/  IMAD R17, R0, 0x28, R9 ;  /* 0x0000002800117824 */ /* 0x001fe200078e0209 */
[----:B-1----:R-:W-:Y:S01]  /*69a0*/  DSETP.GEU.AND P0, PT, R12, R14, PT ;  /* 0x0000000e0c00722a */ /* 0x002fe20003f0e000 */
[----:B------:R-:W-:-:S13]  /*69b0*/  LDS.64 R12, [R18+0x10] ;  /* 0x00001000120c7984 */ /* 0x000fda0000000a00 */
[----:B------:R-:W-:-:S04]  /*69c0*/  @!P0 IMAD.IADD R7, R6, 0x1, R9 ;  /* 0x0000000106078824 */ /* 0x000fc800078e0209 */
[----:B------:R-:W-:-:S05]  /*69d0*/  IMAD R19, R0, 0x8, R7 ;  /* 0x0000000800137824 */ /* 0x000fca00078e0207 */
[----:B------:R0:W1:Y:S02]  /*69e0*/  LDS.64 R14, [R19] ;  /* 0x00000000130e7984 */ /* 0x0000640000000a00 */
[----:B0-----:R-:W-:Y:S01]  /*69f0*/  IMAD R19, R0, 0x30, R9 ;  /* 0x0000003000137824 */ /* 0x001fe200078e0209 */
[----:B-1----:R-:W-:Y:S01]  /*6a00*/  DSETP.GEU.AND P0, PT, R12, R14, PT ;  /* 0x0000000e0c00722a */ /* 0x002fe20003f0e000 */
[----:B------:R-:W-:-:S13]  /*6a10*/  LDS.64 R12, [R20+0x18] ;  /* 0x00001800140c7984 */ /* 0x000fda0000000a00 */
[----:B------:R-:W-:-:S04]  /*6a20*/  @!P0 VIADD R7, R11, 0x10 ;  /* 0x000000100b078836 */ /* 0x000fc80000000000 */
        /* <DEDUP_REMOVED lines=13> */
[----:B------:R-:W0:Y:S02]  /*6b00*/  LDS.64 R14, [R20] ;  /* 0x00000000140e7984 */ /* 0x000e240000000a00 */
[----:B0-----:R-:W-:Y:S02]  /*6b10*/  DSETP.GEU.AND P0, PT, R12, R14, PT ;  /* 0x0000000e0c00722a */ /* 0x001fe40003f0e000 */
[----:B------:R-:W-:-:S12]  /*6b20*/  LDS.64 R12, [R11+0x30] ;  /* 0x000030000b0c7984 */ /* 0x000fd80000000a00 */
        /* <DEDUP_REMOVED lines=9> */
[----:B------:R0:W-:Y:S02]  /*6bc0*/  LDS.64 R12, [R9+UR6] ;  /* 0x00000006090c7984 */ /* 0x0001e40008000a00 */
[----:B0-----:R-:W-:-:S10]  /*6bd0*/  IMAD.IADD R9, R8, 0x1, R9 ;  /* 0x0000000108097824 */ /* 0x001fd400078e0209 */
[----:B------:R-:W-:-:S04]  /*6be0*/  @!P0 VIADD R7, R11, 0x38 ;  /* 0x000000380b078836 */ /* 0x000fc80000000000 */
[----:B------:R-:W-:-:S06]  /*6bf0*/  IMAD R14, R0, 0x8, R7 ;  /* 0x00000008000e7824 */ /* 0x000fcc00078e0207 */
[----:B------:R-:W0:Y:S02]  /*6c00*/  LDS.64 R14, [R14] ;  /* 0x000000000e0e7984 */ /* 0x000e240000000a00 */
[----:B0-----:R-:W-:-:S14]  /*6c10*/  DSETP.GEU.AND P0, PT, R12, R14, PT ;  /* 0x0000000e0c00722a */ /* 0x001fdc0003f0e000 */
[----:B------:R-:W-:Y:S01]  /*6c20*/  @!P0 VIADD R7, R18, 0x40 ;  /* 0x0000004012078836 */ /* 0x000fe20000000000 */
[----:B------:R-:W-:Y:S06]  /*6c30*/  BRA.U UP0, `(.L_x_120) ;  /* 0xfffffffd00307547 */ /* 0x000fec000b83ffff */
[----:B------:R-:W-:-:S07]  /*6c40*/  VIADD R9, R10, 0x1 ;  /* 0x000000010a097836 */ /* 0x000fce0000000000 */
.L_x_119:
[----:B------:R-:W-:-:S09]  /*6c50*/  UISETP.NE.AND UP0, UPT, UR8, URZ, UPT ;  /* 0x000000ff0800728c */ /* 0x000fd2000bf05270 */
[----:B------:R-:W-:Y:S05]  /*6c60*/  BRA.U !UP0, `(.L_x_118) ;  /* 0x0000000108f47547 */ /* 0x000fea000b800000 */
[----:B------:R-:W-:Y:S01]  /*6c70*/  UISETP.GE.U32.AND UP0, UPT, UR8, 0x4, UPT ;  /* 0x000000040800788c */ /* 0x000fe2000bf06070 */
[----:B------:R-:W-:Y:S01]  /*6c80*/  VIADD R6, R0, 0x1 ;  /* 0x0000000100067836 */ /* 0x000fe20000000000 */
[----:B------:R-:W-:-:S04]  /*6c90*/  ULOP3.LUT UR5, UR4, 0x3, URZ, 0xc0, !UPT ;  /* 0x0000000304057892 */ /* 0x000fc8000f8ec0ff */
[----:B------:R-:W-:-:S03]  /*6ca0*/  UISETP.NE.AND UP1, UPT, UR5, URZ, UPT ;  /* 0x000000ff0500728c */ /* 0x000fc6000bf25270 */
[----:B------:R-:W-:Y:S08]  /*6cb0*/  BRA.U !UP0, `(.L_x_121) ;  /* 0x00000001086c7547 */ /* 0x000ff0000b800000 */
[----:B------:R-:W-:Y:S02]  /*6cc0*/  IMAD R11, R9, R3, R0 ;  /* 0x00000003090b7224 */ /* 0x000fe400078e0200 */
[----:B------:R-:W-:Y:S02]  /*6cd0*/  IMAD R8, R0, 0x8, R7 ;  /* 0x0000000800087824 */ /* 0x000fe400078e0207 */
[----:B------:R-:W-:-:S03]  /*6ce0*/  IMAD R15, R11, 0x8, R4 ;  /* 0x000000080b0f7824 */ /* 0x000fc600078e0204 */
[----:B------:R-:W-:Y:S01]  /*6cf0*/  LDS.64 R12, [R8] ;  /* 0x00000000080c7984 */ /* 0x000fe20000000a00 */
[----:B------:R-:W-:-:S03]  /*6d00*/  IMAD R17, R6, 0x8, R15 ;  /* 0x0000000806117824 */ /* 0x000fc600078e020f */
[----:B------:R-:W0:Y:S01]  /*6d10*/  LDS.64 R10, [R15] ;  /* 0x000000000f0a7984 */ /* 0x000e220000000a00 */
[C---:B------:R-:W-:Y:S01]  /*6d20*/  IMAD R19, R6.reuse, 0x8, R17 ;  /* 0x0000000806137824 */ /* 0x040fe200078e0211 */
[----:B0-----:R-:W-:Y:S01]  /*6d30*/  DSETP.GEU.AND P0, PT, R10, R12, PT ;  /* 0x0000000c0a00722a */ /* 0x001fe20003f0e000 */
[----:B------:R-:W-:Y:S02]  /*6d40*/  IMAD R11, R6, R9, RZ ;  /* 0x00000009060b7224 */ /* 0x000fe400078e02ff */
[----:B------:R-:W-:-:S11]  /*6d50*/  VIADD R9, R9, 0x4 ;  /* 0x0000000409097836 */ /* 0x000fd60000000000 */
[----:B------:R-:W-:Y:S02]  /*6d60*/  @!P0 IMAD R7, R11, 0x8, R4 ;  /* 0x000000080b078824 */ /* 0x000fe400078e0204 */
[----:B------:R-:W-:Y:S02]  /*6d70*/  LDS.64 R10, [R17] ;  /* 0x00000000110a7984 */ /* 0x000fe40000000a00 */
[----:B------:R-:W-:-:S05]  /*6d80*/  IMAD R14, R0, 0x8, R7 ;  /* 0x00000008000e7824 */ /* 0x000fca00078e0207 */
[----:B------:R-:W0:Y:S02]  /*6d90*/  LDS.64 R12, [R14] ;  /* 0x000000000e0c7984 */ /* 0x000e240000000a00 */
[----:B0-----:R-:W-:Y:S02]  /*6da0*/  DSETP.GEU.AND P0, PT, R10, R12, PT ;  /* 0x0000000c0a00722a */ /* 0x001fe40003f0e000 */
[----:B------:R-:W-:-:S12]  /*6db0*/  LDS.64 R10, [R19] ;  /* 0x00000000130a7984 */ /* 0x000fd80000000a00 */
[----:B------:R-:W-:-:S04]  /*6dc0*/  @!P0 VIADD R7, R15, 0x8 ;  /* 0x000000080f078836 */ /* 0x000fc80000000000 */
[----:B------:R-:W-:-:S05]  /*6dd0*/  IMAD R8, R0, 0x8, R7 ;  /* 0x0000000800087824 */ /* 0x000fca00078e0207 */
[----:B------:R-:W0:Y:S02]  /*6de0*/  LDS.64 R12, [R8] ;  /* 0x00000000080c7984 */ /* 0x000e240000000a00 */
[----:B0-----:R-:W-:Y:S01]  /*6df0*/  DSETP.GEU.AND P0, PT, R10, R12, PT ;  /* 0x0000000c0a00722a */ /* 0x001fe20003f0e000 */
[----:B------:R-:W-:-:S06]  /*6e00*/  IMAD R10, R6, 0x8, R19 ;  /* 0x00000008060a7824 */ /* 0x000fcc00078e0213 */
[----:B------:R-:W-:Y:S07]  /*6e10*/  LDS.64 R10, [R10] ;  /* 0x000000000a0a7984 */ /* 0x000fee0000000a00 */
[----:B------:R-:W-:-:S04]  /*6e20*/  @!P0 VIADD R7, R17, 0x8 ;  /* 0x0000000811078836 */ /* 0x000fc80000000000 */
[----:B------:R-:W-:-:S06]  /*6e30*/  IMAD R12, R0, 0x8, R7 ;  /* 0x00000008000c7824 */ /* 0x000fcc00078e0207 */
[----:B------:R-:W0:Y:S02]  /*6e40*/  LDS.64 R12, [R12] ;  /* 0x000000000c0c7984 */ /* 0x000e240000000a00 */
[----:B0-----:R-:W-:-:S14]  /*6e50*/  DSETP.GEU.AND P0, PT, R10, R12, PT ;  /* 0x0000000c0a00722a */ /* 0x001fdc0003f0e000 */
[----:B------:R-:W-:-:S07]  /*6e60*/  @!P0 VIADD R7, R19, 0x8 ;  /* 0x0000000813078836 */ /* 0x000fce0000000000 */
.L_x_121:
[----:B------:R-:W-:Y:S05]  /*6e70*/  BRA.U !UP1, `(.L_x_118) ;  /* 0x0000000109707547 */ /* 0x000fea000b800000 */
[----:B------:R-:W-:Y:S02]  /*6e80*/  UISETP.NE.AND UP0, UPT, UR5, 0x1, UPT ;  /* 0x000000010500788c */ /* 0x000fe4000bf05270 */
[----:B------:R-:W-:-:S04]  /*6e90*/  ULOP3.LUT UR4, UR4, 0x1, URZ, 0xc0, !UPT ;  /* 0x0000000104047892 */ /* 0x000fc8000f8ec0ff */
[----:B------:R-:W-:-:S03]  /*6ea0*/  UISETP.NE.U32.AND UP1, UPT, UR4, 0x1, UPT ;  /* 0x000000010400788c */ /* 0x000fc6000bf25070 */
[----:B------:R-:W-:Y:S08]  /*6eb0*/  BRA.U !UP0, `(.L_x_122) ;  /* 0x00000001083c7547 */ /* 0x000ff0000b800000 */
[----:B------:R-:W-:Y:S02]  /*6ec0*/  IMAD R11, R9, R3, R0 ;  /* 0x00000003090b7224 */ /* 0x000fe400078e0200 */
[----:B------:R-:W-:Y:S02]  /*6ed0*/  IMAD R8, R0, 0x8, R7 ;  /* 0x0000000800087824 */ /* 0x000fe400078e0207 */
[----:B------:R-:W-:-:S03]  /*6ee0*/  IMAD R15, R11, 0x8, R4 ;  /* 0x000000080b0f7824 */ /* 0x000fc600078e0204 */
[----:B------:R-:W-:Y:S04]  /*6ef0*/  LDS.64 R12, [R8] ;  /* 0x00000000080c7984 */ /* 0x000fe80000000a00 */
[----:B------:R-:W0:Y:S02]  /*6f00*/  LDS.64 R10, [R15] ;  /* 0x000000000f0a7984 */ /* 0x000e240000000a00 */
[----:B0-----:R-:W-:Y:S01]  /*6f10*/  DSETP.GEU.AND P0, PT, R10, R12, PT ;  /* 0x0000000c0a00722a */ /* 0x001fe20003f0e000 */
[C---:B------:R-:W-:Y:S02]  /*6f20*/  IMAD R11, R6.reuse, R9, RZ ;  /* 0x00000009060b7224 */ /* 0x040fe400078e02ff */
[----:B------:R-:W-:Y:S02]  /*6f30*/  IMAD R10, R6, 0x8, R15 ;  /* 0x00000008060a7824 */ /* 0x000fe400078e020f */
[----:B------:R-:W-:-:S09]  /*6f40*/  VIADD R9, R9, 0x2 ;  /* 0x0000000209097836 */ /* 0x000fd20000000000 */
[----:B------:R-:W-:Y:S02]  /*6f50*/  @!P0 IMAD R7, R11, 0x8, R4 ;  /* 0x000000080b078824 */ /* 0x000fe400078e0204 */
[----:B------:R-:W-:Y:S02]  /*6f60*/  LDS.64 R10, [R10] ;  /* 0x000000000a0a7984 */ /* 0x000fe40000000a00 */
[----:B------:R-:W-:-:S06]  /*6f70*/  IMAD R12, R0, 0x8, R7 ;  /* 0x00000008000c7824 */ /* 0x000fcc00078e0207 */
[----:B------:R-:W0:Y:S02]  /*6f80*/  LDS.64 R12, [R12] ;  /* 0x000000000c0c7984 */ /* 0x000e240000000a00 */
[----:B0-----:R-:W-:-:S14]  /*6f90*/  DSETP.GEU.AND P0, PT, R10, R12, PT ;  /* 0x0000000c0a00722a */ /* 0x001fdc0003f0e000 */
[----:B------:R-:W-:-:S07]  /*6fa0*/  @!P0 VIADD R7, R15, 0x8 ;  /* 0x000000080f078836 */ /* 0x000fce0000000000 */
.L_x_122:
[----:B------:R-:W-:Y:S05]  /*6fb0*/  BRA.U UP1, `(.L_x_118) ;  /* 0x0000000101207547 */ /* 0x000fea000b800000 */
[----:B------:R-:W-:Y:S02]  /*6fc0*/  IMAD R11, R9, R3, R0 ;  /* 0x00000003090b7224 */ /* 0x000fe400078e0200 */
[----:B------:R-:W-:Y:S02]  /*6fd0*/  IMAD R12, R0, 0x8, R7 ;  /* 0x00000008000c7824 */ /* 0x000fe400078e0207 */
[----:B------:R-:W-:Y:S02]  /*6fe0*/  IMAD R11, R11, 0x8, R4 ;  /* 0x000000080b0b7824 */ /* 0x000fe400078e0204 */
[----:B------:R-:W-:Y:S02]  /*6ff0*/  IMAD R9, R6, R9, RZ ;  /* 0x0000000906097224 */ /* 0x000fe400078e02ff */
[----:B------:R-:W-:Y:S04]  /*7000*/  LDS.64 R12, [R12] ;  /* 0x000000000c0c7984 */ /* 0x000fe80000000a00 */
[----:B------:R-:W0:Y:S02]  /*7010*/  LDS.64 R10, [R11] ;  /* 0x000000000b0a7984 */ /* 0x000e240000000a00 */
[----:B0-----:R-:W-:-:S14]  /*7020*/  DSETP.GEU.AND P0, PT, R10, R12, PT ;  /* 0x0000000c0a00722a */ /* 0x001fdc0003f0e000 */
[----:B------:R-:W-:-:S07]  /*7030*/  @!P0 IMAD R7, R9, 0x8, R4 ;  /* 0x0000000809078824 */ /* 0x000fce00078e0204 */
.L_x_118:
[----:B------:R-:W-:-:S04]  /*7040*/  ISETP.NE.U32.AND P0, PT, R3, RZ, PT ;  /* 0x000000ff0300720c */ /* 0x000fc80003f05070 */
[----:B------:R-:W-:-:S13]  /*7050*/  ISETP.NE.AND.EX P0, PT, R5, RZ, PT, P0 ;  /* 0x000000ff0500720c */ /* 0x000fda0003f05300 */
[----:B------:R-:W-:Y:S05]  /*7060*/  @!P0 BRA `(.L_x_117) ;  /* 0x0000000400ac8947 */ /* 0x000fea0003800000 */
[----:B------:R-:W-:Y:S01]  /*7070*/  ISETP.GE.U32.AND P1, PT, R0, 0x7, PT ;  /* 0x000000070000780c */ /* 0x000fe20003f26070 */
[-C--:B------:R-:W-:Y:S01]  /*7080*/  IMAD R13, R5, R2.reuse, RZ ;  /* 0x00000002050d7224 */ /* 0x080fe200078e02ff */
[C---:B------:R-:W-:Y:S01]  /*7090*/  LOP3.LUT R34, R3.reuse, 0x7, RZ, 0xc0, !PT ;  /* 0x0000000703227812 */ /* 0x040fe200078ec0ff */
[----:B---3--:R-:W-:Y:S01]  /*70a0*/  IMAD.WIDE.U32 R8, R3, R2, RZ ;  /* 0x0000000203087225 */ /* 0x008fe200078e00ff */
[----:B------:R-:W-:Y:S02]  /*70b0*/  ISETP.GE.U32.AND.EX P1, PT, R16, RZ, PT, P1 ;  /* 0x000000ff1000720c */ /* 0x000fe40003f26110 */
[----:B------:R-:W-:Y:S01]  /*70c0*/  ISETP.NE.U32.AND P0, PT, R34, RZ, PT ;  /* 0x000000ff2200720c */ /* 0x000fe20003f05070 */
[----:B------:R-:W-:Y:S02]  /*70d0*/  IMAD.MOV.U32 R4, RZ, RZ, RZ ;  /* 0x000000ffff047224 */ /* 0x000fe400078e00ff */
[----:B------:R-:W-:Y:S01]  /*70e0*/  IMAD.MOV.U32 R11, RZ, RZ, RZ ;  /* 0x000000ffff0b7224 */ /* 0x000fe200078e00ff */
[----:B------:R-:W-:Y:S01]  /*70f0*/  ISETP.NE.AND.EX P0, PT, RZ, RZ, PT, P0 ;  /* 0x000000ffff00720c */ /* 0x000fe20003f05300 */
[----:B------:R-:W-:-:S06]  /*7100*/  IMAD.IADD R2, R9, 0x1, R13 ;  /* 0x0000000109027824 */ /* 0x000fcc00078e020d */
[----:B------:R-:W-:Y:S06]  /*7110*/  @!P1 BRA `(.L_x_123) ;  /* 0x00000000009c9947 */ /* 0x000fec0003800000 */
[----:B------:R-:W0:Y:S01]  /*7120*/  LDC.64 R12, c[0x0][0x3a8] ;  /* 0x0000ea00ff0c7b82 */ /* 0x000e220000000a00 */
[----:B------:R-:W-:Y:S01]  /*7130*/  LOP3.LUT R4, R3, 0xfffffff8, RZ, 0xc0, !PT ;  /* 0xfffffff803047812 */ /* 0x000fe200078ec0ff */
[----:B------:R-:W-:Y:S01]  /*7140*/  VIADD R6, R7, 0x20 ;  /* 0x0000002007067836 */ /* 0x000fe20000000000 */
[----:B------:R-:W-:Y:S01]  /*7150*/  UMOV UR4, URZ ;  /* 0x000000ff00047c82 */ /* 0x000fe20008000000 */
[----:B------:R-:W-:Y:S01]  /*7160*/  IMAD.MOV.U32 R11, RZ, RZ, R5 ;  /* 0x000000ffff0b7224 */ /* 0x000fe200078e0005 */
[----:B------:R-:W-:Y:S01]  /*7170*/  UMOV UR5, URZ ;  /* 0x000000ff00057c82 */ /* 0x000fe20008000000 */
[----:B0-----:R-:W-:-:S04]  /*7180*/  LEA R32, P1, R8, R12, 0x3 ;  /* 0x0000000c08207211 */ /* 0x001fc800078218ff */
[----:B------:R-:W-:-:S09]  /*7190*/  LEA.HI.X R33, R8, R13, R2, 0x3, P1 ;  /* 0x0000000d08217211 */ /* 0x000fd200008f1c02 */
.L_x_124:
[----:B------:R-:W0:Y:S01]  /*71a0*/  LDS.64 R14, [R6+-0x20] ;  /* 0xffffe000060e7984 */ /* 0x000e220000000a00 */
[----:B------:R-:W-:Y:S02]  /*71b0*/  ULOP3.LUT UR6, UR4, 0xfffffff8, URZ, 0xc0, !UPT ;  /* 0xfffffff804067892 */ /* 0x000fe4000f8ec0ff */
[----:B------:R-:W-:Y:S01]  /*71c0*/  UIADD3 UR4, UP0, UPT, UR4, 0x8, URZ ;  /* 0x0000000804047890 */ /* 0x000fe2000ff1e0ff */
[----:B---3--:R-:W3:Y:S03]  /*71d0*/  LDS.64 R16, [R6+-0x18] ;  /* 0xffffe80006107984 */ /* 0x008ee60000000a00 */
[----:B------:R-:W-:Y:S01]  /*71e0*/  IADD3 R10, P1, PT, R8, UR6, RZ ;  /* 0x00000006080a7c10 */ /* 0x000fe2000ff3e0ff */
[----:B-1----:R-:W1:Y:S01]  /*71f0*/  LDS.64 R20, [R6+-0x10] ;  /* 0xfffff00006147984 */ /* 0x002e620000000a00 */
[----:B------:R-:W-:-:S03]  /*7200*/  UIADD3.X UR5, UPT, UPT, URZ, UR5, URZ, UP0, !UPT ;  /* 0x00000005ff057290 */ /* 0x000fc600087fe4ff */
[----:B------:R-:W4:Y:S01]  /*7210*/  LDS.64 R22, [R6+-0x8] ;  /* 0xfffff80006167984 */ /* 0x000f220000000a00 */
[----:B------:R-:W-:Y:S01]  /*7220*/  IMAD.X R19, RZ, RZ, R2, P1 ;  /* 0x000000ffff137224 */ /* 0x000fe200008e0602 */
[C---:B------:R-:W-:Y:S02]  /*7230*/  LEA R18, P1, R10.reuse, R12, 0x3 ;  /* 0x0000000c0a127211 */ /* 0x040fe400078218ff */
[----:B------:R-:W5:Y:S02]  /*7240*/  LDS.64 R24, [R6] ;  /* 0x0000000006187984 */ /* 0x000f640000000a00 */
[----:B------:R-:W-:Y:S02]  /*7250*/  LEA.HI.X R19, R10, R13, R19, 0x3, P1 ;  /* 0x0000000d0a137211 */ /* 0x000fe400008f1c13 */
[----:B--2---:R-:W2:Y:S01]  /*7260*/  LDS.64 R26, [R6+0x8] ;  /* 0x00000800061a7984 */ /* 0x004ea20000000a00 */
[----:B------:R-:W-:-:S03]  /*7270*/  IADD3 R10, P2, PT, -R4, UR4, RZ ;  /* 0x00000004040a7c10 */ /* 0x000fc6000ff5e1ff */
[----:B------:R-:W2:Y:S01]  /*7280*/  LDS.64 R28, [R6+0x10] ;  /* 0x00001000061c7984 */ /* 0x000ea20000000a00 */
[----:B------:R-:W-:Y:S02]  /*7290*/  ISETP.NE.U32.AND P1, PT, R10, RZ, PT ;  /* 0x000000ff0a00720c */ /* 0x000fe40003f25070 */
[----:B------:R-:W-:Y:S01]  /*72a0*/  IADD3.X R10, PT, PT, ~R5, UR5, RZ, P2, !PT ;  /* 0x00000005050a7c10 */ /* 0x000fe200097fe5ff */
[----:B------:R0:W2:Y:S03]  /*72b0*/  LDS.64 R30, [R6+0x18] ;  /* 0x00001800061e7984 */ /* 0x0000a60000000a00 */
[----:B------:R-:W-:Y:S01]  /*72c0*/  ISETP.NE.AND.EX P1, PT, R10, RZ, PT, P1 ;  /* 0x000000ff0a00720c */ /* 0x000fe20003f25310 */
[----:B0-----:R-:W-:Y:S01]  /*72d0*/  VIADD R6, R6, 0x40 ;  /* 0x0000004006067836 */ /* 0x001fe20000000000 */
[----:B------:R0:W-:Y:S04]  /*72e0*/  STG.E.64 desc[UR36][R32.64], R14 ;  /* 0x0000000e20007986 */ /* 0x0001e8000c101b24 */
[----:B---3--:R3:W-:Y:S04]  /*72f0*/  STG.E.64 desc[UR36][R18.64+0x8], R16 ;  /* 0x0000081012007986 */ /* 0x0087e8000c101b24 */
[----:B-1----:R3:W-:Y:S04]  /*7300*/  STG.E.64 desc[UR36][R18.64+0x10], R20 ;  /* 0x0000101412007986 */ /* 0x0027e8000c101b24 */
[----:B----4-:R3:W-:Y:S01]  /*7310*/  STG.E.64 desc[UR36][R18.64+0x18], R22 ;  /* 0x0000181612007986 */ /* 0x0107e2000c101b24 */
[----:B0-----:R-:W-:-:S03]  /*7320*/  IADD3 R32, P2, PT, R32, 0x40, RZ ;  /* 0x0000004020207810 */ /* 0x001fc60007f5e0ff */
[----:B-----5:R3:W-:Y:S02]  /*7330*/  STG.E.64 desc[UR36][R18.64+0x20], R24 ;  /* 0x0000201812007986 */ /* 0x0207e4000c101b24 */
[----:B------:R-:W-:Y:S02]  /*7340*/  IMAD.X R33, RZ, RZ, R33, P2 ;  /* 0x000000ffff217224 */ /* 0x000fe400010e0621 */
[----:B--2---:R3:W-:Y:S04]  /*7350*/  STG.E.64 desc[UR36][R18.64+0x28], R26 ;  /* 0x0000281a12007986 */ /* 0x0047e8000c101b24 */
[----:B------:R3:W-:Y:S04]  /*7360*/  STG.E.64 desc[UR36][R18.64+0x30], R28 ;  /* 0x0000301c12007986 */ /* 0x0007e8000c101b24 */
[----:B------:R3:W-:Y:S01]  /*7370*/  STG.E.64 desc[UR36][R18.64+0x38], R30 ;  /* 0x0000381e12007986 */ /* 0x0007e2000c101b24 */
[----:B------:R-:W-:Y:S05]  /*7380*/  @P1 BRA `(.L_x_124) ;  /* 0xfffffffc00841947 */ /* 0x000fea000383ffff */
.L_x_123:
[----:B------:R-:W-:Y:S05]  /*7390*/  @!P0 BRA `(.L_x_117) ;  /* 0x0000000000e08947 */ /* 0x000fea0003800000 */
[----:B------:R-:W-:Y:S02]  /*73a0*/  ISETP.GE.U32.AND P1, PT, R34, 0x4, PT ;  /* 0x000000042200780c */ /* 0x000fe40003f26070 */
[----:B------:R-:W-:Y:S02]  /*73b0*/  LOP3.LUT R5, R3, 0x3, RZ, 0xc0, !PT ;  /* 0x0000000303057812 */ /* 0x000fe400078ec0ff */
[----:B------:R-:W-:Y:S02]  /*73c0*/  ISETP.GE.U32.AND.EX P1, PT, RZ, RZ, PT, P1 ;  /* 0x000000ffff00720c */ /* 0x000fe40003f26110 */
[----:B------:R-:W-:-:S04]  /*73d0*/  ISETP.NE.U32.AND P0, PT, R5, RZ, PT ;  /* 0x000000ff0500720c */ /* 0x000fc80003f05070 */
[----:B------:R-:W-:-:S07]  /*73e0*/  ISETP.NE.AND.EX P0, PT, RZ, RZ, PT, P0 ;  /* 0x000000ffff00720c */ /* 0x000fce0003f05300 */
[----:B------:R-:W-:Y:S06]  /*73f0*/  @!P1 BRA `(.L_x_125) ;  /* 0x00000000004c9947 */ /* 0x000fec0003800000 */
[C---:B------:R-:W-:Y:S01]  /*7400*/  IMAD R3, R4.reuse, 0x8, R7 ;  /* 0x0000000804037824 */ /* 0x040fe200078e0207 */
[----:B---3--:R-:W0:Y:S01]  /*7410*/  LDC.64 R24, c[0x0][0x3a8] ;  /* 0x0000ea00ff187b82 */ /* 0x008e220000000a00 */
[C---:B------:R-:W-:Y:S01]  /*7420*/  IADD3 R17, P1, PT, R4.reuse, R8, RZ ;  /* 0x0000000804117210 */ /* 0x040fe20007f3e0ff */
[----:B------:R-:W-:Y:S02]  /*7430*/  VIADD R4, R4, 0x4 ;  /* 0x0000000404047836 */ /* 0x000fe40000000000 */
[----:B------:R-:W3:Y:S02]  /*7440*/  LDS.64 R12, [R3] ;  /* 0x00000000030c7984 */ /* 0x000ee40000000a00 */
[--C-:B------:R-:W-:Y:S02]  /*7450*/  IMAD.X R6, R11, 0x1, R2.reuse, P1 ;  /* 0x000000010b067824 */ /* 0x100fe400008e0602 */
[----:B------:R-:W4:Y:S01]  /*7460*/  LDS.64 R14, [R3+0x8] ;  /* 0x00000800030e7984 */ /* 0x000f220000000a00 */
[----:B------:R-:W-:-:S02]  /*7470*/  IMAD.X R16, RZ, RZ, R2, P1 ;  /* 0x000000ffff107224 */ /* 0x000fc400008e0602 */
[----:B------:R-:W-:Y:S01]  /*7480*/  IMAD.MOV.U32 R11, RZ, RZ, RZ ;  /* 0x000000ffff0b7224 */ /* 0x000fe200078e00ff */
[----:B------:R-:W5:Y:S04]  /*7490*/  LDS.64 R18, [R3+0x10] ;  /* 0x0000100003127984 */ /* 0x000f680000000a00 */
[----:B-1----:R-:W1:Y:S01]  /*74a0*/  LDS.64 R20, [R3+0x18] ;  /* 0x0000180003147984 */ /* 0x002e620000000a00 */
[----:B0-----:R-:W-:-:S04]  /*74b0*/  LEA R22, P2, R17, R24, 0x3 ;  /* 0x0000001811167211 */ /* 0x001fc800078418ff */
[CC--:B------:R-:W-:Y:S02]  /*74c0*/  LEA.HI.X R23, R17.reuse, R25.reuse, R6, 0x3, P2 ;  /* 0x0000001911177211 */ /* 0x0c0fe400010f1c06 */
[----:B------:R-:W-:Y:S01]  /*74d0*/  LEA.HI.X R17, R17, R25, R16, 0x3, P2 ;  /* 0x0000001911117211 */ /* 0x000fe200010f1c10 */
[----:B------:R-:W-:Y:S02]  /*74e0*/  IMAD.MOV.U32 R16, RZ, RZ, R22 ;  /* 0x000000ffff107224 */ /* 0x000fe400078e0016 */
[----:B---3--:R0:W-:Y:S04]  /*74f0*/  STG.E.64 desc[UR36][R22.64], R12 ;  /* 0x0000000c16007986 */ /* 0x0081e8000c101b24 */
[----:B----4-:R0:W-:Y:S04]  /*7500*/  STG.E.64 desc[UR36][R16.64+0x8], R14 ;  /* 0x0000080e10007986 */ /* 0x0101e8000c101b24 */
[----:B-----5:R0:W-:Y:S04]  /*7510*/  STG.E.64 desc[UR36][R16.64+0x10], R18 ;  /* 0x0000101210007986 */ /* 0x0201e8000c101b24 */
[----:B-1----:R0:W-:Y:S02]  /*7520*/  STG.E.64 desc[UR36][R16.64+0x18], R20 ;  /* 0x0000181410007986 */ /* 0x0021e4000c101b24 */
.L_x_125:
[----:B------:R-:W-:Y:S05]  /*7530*/  @!P0 BRA `(.L_x_117) ;  /* 0x0000000000788947 */ /* 0x000fea0003800000 */
[----:B------:R-:W-:Y:S02]  /*7540*/  ISETP.NE.U32.AND P0, PT, R5, 0x1, PT ;  /* 0x000000010500780c */ /* 0x000fe40003f05070 */
[----:B------:R-:W-:Y:S02]  /*7550*/  LOP3.LUT R0, R0, 0x1, RZ, 0xc0, !PT ;  /* 0x0000000100007812 */ /* 0x000fe400078ec0ff */
[----:B------:R-:W-:Y:S02]  /*7560*/  ISETP.NE.AND.EX P0, PT, RZ, RZ, PT, P0 ;  /* 0x000000ffff00720c */ /* 0x000fe40003f05300 */
[----:B------:R-:W-:-:S04]  /*7570*/  ISETP.NE.U32.AND P1, PT, R0, 0x1, PT ;  /* 0x000000010000780c */ /* 0x000fc80003f25070 */
[----:B------:R-:W-:-:S07]  /*7580*/  ISETP.NE.U32.AND.EX P1, PT, RZ, RZ, PT, P1 ;  /* 0x000000ffff00720c */ /* 0x000fce0003f25110 */
[----:B------:R-:W-:Y:S06]  /*7590*/  @!P0 BRA `(.L_x_126) ;  /* 0x00000000003c8947 */ /* 0x000fec0003800000 */
[C---:B------:R-:W-:Y:S01]  /*75a0*/  IMAD R0, R4.reuse, 0x8, R7 ;  /* 0x0000000804007824 */ /* 0x040fe200078e0207 */
[----:B01-3--:R-:W0:Y:S01]  /*75b0*/  LDC.64 R20, c[0x0][0x3a8] ;  /* 0x0000ea00ff147b82 */ /* 0x00be220000000a00 */
[C---:B------:R-:W-:Y:S01]  /*75c0*/  IADD3 R18, P0, PT, R4.reuse, R8, RZ ;  /* 0x0000000804127210 */ /* 0x040fe20007f1e0ff */
[----:B------:R-:W-:Y:S02]  /*75d0*/  VIADD R4, R4, 0x2 ;  /* 0x0000000204047836 */ /* 0x000fe40000000000 */
[----:B------:R-:W1:Y:S02]  /*75e0*/  LDS.64 R12, [R0] ;  /* 0x00000000000c7984 */ /* 0x000e640000000a00 */
[--C-:B------:R-:W-:Y:S02]  /*75f0*/  IMAD.X R11, R11, 0x1, R2.reuse, P0 ;  /* 0x000000010b0b7824 */ /* 0x100fe400000e0602 */
[----:B------:R-:W3:Y:S01]  /*7600*/  LDS.64 R16, [R0+0x8] ;  /* 0x0000080000107984 */ /* 0x000ee20000000a00 */
[----:B------:R-:W-:Y:S01]  /*7610*/  IMAD.X R19, RZ, RZ, R2, P0 ;  /* 0x000000ffff137224 */ /* 0x000fe200000e0602 */
[----:B0-----:R-:W-:-:S04]  /*7620*/  LEA R14, P2, R18, R20, 0x3 ;  /* 0x00000014120e7211 */ /* 0x001fc800078418ff */
[CC--:B------:R-:W-:Y:S01]  /*7630*/  LEA.HI.X R15, R18.reuse, R21.reuse, R11, 0x3, P2 ;  /* 0x00000015120f7211 */ /* 0x0c0fe200010f1c0b */
[----:B------:R-:W-:Y:S01]  /*7640*/  IMAD.MOV.U32 R11, RZ, RZ, RZ ;  /* 0x000000ffff0b7224 */ /* 0x000fe200078e00ff */
[----:B------:R-:W-:Y:S01]  /*7650*/  LEA.HI.X R19, R18, R21, R19, 0x3, P2 ;  /* 0x0000001512137211 */ /* 0x000fe200010f1c13 */
[----:B------:R-:W-:Y:S02]  /*7660*/  IMAD.MOV.U32 R18, RZ, RZ, R14 ;  /* 0x000000ffff127224 */ /* 0x000fe400078e000e */
[----:B-1----:R4:W-:Y:S04]  /*7670*/  STG.E.64 desc[UR36][R14.64], R12 ;  /* 0x0000000c0e007986 */ /* 0x0029e8000c101b24 */
[----:B---3--:R4:W-:Y:S02]  /*7680*/  STG.E.64 desc[UR36][R18.64+0x8], R16 ;  /* 0x0000081012007986 */ /* 0x0089e4000c101b24 */
.L_x_126:
[----:B------:R-:W-:Y:S05]  /*7690*/  @!P1 BRA `(.L_x_117) ;  /* 0x0000000000209947 */ /* 0x000fea0003800000 */
[C---:B------:R-:W-:Y:S01]  /*76a0*/  IMAD R7, R4.reuse, 0x8, R7 ;  /* 0x0000000804077824 */ /* 0x040fe200078e0207 */
[----:B0---4-:R-:W0:Y:S01]  /*76b0*/  LDC.64 R12, c[0x0][0x3a8] ;  /* 0x0000ea00ff0c7b82 */ /* 0x011e220000000a00 */
[----:B------:R-:W-:-:S04]  /*76c0*/  IADD3 R4, P0, PT, R4, R8, RZ ;  /* 0x0000000804047210 */ /* 0x000fc80007f1e0ff */
[----:B------:R-:W4:Y:S01]  /*76d0*/  LDS.64 R6, [R7] ;  /* 0x0000000007067984 */ /* 0x000f220000000a00 */
[----:B------:R-:W-:Y:S01]  /*76e0*/  IMAD.X R11, R11, 0x1, R2, P0 ;  /* 0x000000010b0b7824 */ /* 0x000fe200000e0602 */
[----:B0-----:R-:W-:-:S04]  /*76f0*/  LEA R2, P0, R4, R12, 0x3 ;  /* 0x0000000c04027211 */ /* 0x001fc800078018ff */
[----:B------:R-:W-:-:S05]  /*7700*/  LEA.HI.X R3, R4, R13, R11, 0x3, P0 ;  /* 0x0000000d04037211 */ /* 0x000fca00000f1c0b */
[----:B----4-:R0:W-:Y:S04]  /*7710*/  STG.E.64 desc[UR36][R2.64], R6 ;  /* 0x0000000602007986 */ /* 0x0101e8000c101b24 */
.L_x_117:
[----:B------:R-:W-:Y:S05]  /*7720*/  BSYNC.RECONVERGENT B0 ;  /* 0x0000000000007941 */ /* 0x000fea0003800200 */
.L_x_116:
[----:B------:R-:W-:Y:S06]  /*7730*/  BAR.SYNC.DEFER_BLOCKING 0x0 ;  /* 0x0000000000007b1d */ /* 0x000fec0000010000 */
[----:B------:R-:W-:Y:S05]  /*7740*/  EXIT ;  /* 0x000000000000794d */ /* 0x000fea0003800000 */
        .weak           $__internal_0_$__cuda_sm20_div_rn_f64_full
        .type           $__internal_0_$__cuda_sm20_div_rn_f64_full,@function
        .size           $__internal_0_$__cuda_sm20_div_rn_f64_full,($__internal_1_$__cuda_sm20_rem_u64 - $__internal_0_$__cuda_sm20_div_rn_f64_full)
$__internal_0_$__cuda_sm20_div_rn_f64_full:
[C---:B------:R-:W-:Y:S01]  /*7750*/  FSETP.GEU.AND P0, PT, |R7|.reuse, 1.469367938527859385e-39, PT ;  /* 0x001000000700780b */ /* 0x040fe20003f0e200 */
[----:B------:R-:W-:Y:S01]  /*7760*/  IMAD.MOV.U32 R28, RZ, RZ, 0x1 ;  /* 0x00000001ff1c7424 */ /* 0x000fe200078e00ff */
[----:B------:R-:W-:Y:S01]  /*7770*/  LOP3.LUT R4, R7, 0x800fffff, RZ, 0xc0, !PT ;  /* 0x800fffff07047812 */ /* 0x000fe200078ec0ff */
[----:B------:R-:W-:Y:S01]  /*7780*/  BSSY.RECONVERGENT B2, `(.L_x_127) ;  /* 0x0000055000027945 */ /* 0x000fe20003800200 */
[C---:B------:R-:W-:Y:S02]  /*7790*/  FSETP.GEU.AND P2, PT, |R25|.reuse, 1.469367938527859385e-39, PT ;  /* 0x001000001900780b */ /* 0x040fe40003f4e200 */
[----:B------:R-:W-:Y:S01]  /*77a0*/  LOP3.LUT R5, R4, 0x3ff00000, RZ, 0xfc, !PT ;  /* 0x3ff0000004057812 */ /* 0x000fe200078efcff */
[----:B------:R-:W-:Y:S01]  /*77b0*/  IMAD.MOV.U32 R4, RZ, RZ, R6 ;  /* 0x000000ffff047224 */ /* 0x000fe200078e0006 */
[----:B------:R-:W-:Y:S02]  /*77c0*/  LOP3.LUT R3, R25, 0x7ff00000, RZ, 0xc0, !PT ;  /* 0x7ff0000019037812 */ /* 0x000fe400078ec0ff */
[----:B------:R-:W-:-:S03]  /*77d0*/  LOP3.LUT R30, R7, 0x7ff00000, RZ, 0xc0, !PT ;  /* 0x7ff00000071e7812 */ /* 0x000fc600078ec0ff */
[----:B------:R-:W-:Y:S01]  /*77e0*/  @!P0 DMUL R4, R6, 8.98846567431157953865e+307 ;  /* 0x7fe0000006048828 */ /* 0x000fe20000000000 */
[----:B------:R-:W-:-:S03]  /*77f0*/  ISETP.GE.U32.AND P1, PT, R3, R30, PT ;  /* 0x0000001e0300720c */ /* 0x000fc60003f26070 */
[----:B------:R-:W-:Y:S01]  /*7800*/  @!P2 LOP3.LUT R8, R7, 0x7ff00000, RZ, 0xc0, !PT ;  /* 0x7ff000000708a812 */ /* 0x000fe200078ec0ff */
[----:B------:R-:W-:Y:S01]  /*7810*/  @!P2 IMAD.MOV.U32 R34, RZ, RZ, RZ ;  /* 0x000000ffff22a224 */ /* 0x000fe200078e00ff */
[----:B------:R-:W0:Y:S02]  /*7820*/  MUFU.RCP64H R29, R5 ;  /* 0x00000005001d7308 */ /* 0x000e240000001800 */
[----:B------:R-:W-:Y:S01]  /*7830*/  @!P2 ISETP.GE.U32.AND P3, PT, R3, R8, PT ;  /* 0x000000080300a20c */ /* 0x000fe20003f66070 */
[----:B------:R-:W-:-:S05]  /*7840*/  IMAD.MOV.U32 R8, RZ, RZ, 0x1ca00000 ;  /* 0x1ca00000ff087424 */ /* 0x000fca00078e00ff */
[----:B------:R-:W-:-:S04]  /*7850*/  @!P2 SEL R31, R8, 0x63400000, !P3 ;  /* 0x63400000081fa807 */ /* 0x000fc80005800000 */
[----:B------:R-:W-:-:S04]  /*7860*/  @!P2 LOP3.LUT R31, R31, 0x80000000, R25, 0xf8, !PT ;  /* 0x800000001f1fa812 */ /* 0x000fc800078ef819 */
[----:B------:R-:W-:Y:S01]  /*7870*/  @!P2 LOP3.LUT R35, R31, 0x100000, RZ, 0xfc, !PT ;  /* 0x001000001f23a812 */ /* 0x000fe200078efcff */
[----:B0-----:R-:W-:-:S08]  /*7880*/  DFMA R26, R28, -R4, 1 ;  /* 0x3ff000001c1a742b */ /* 0x001fd00000000804 */
[----:B------:R-:W-:-:S08]  /*7890*/  DFMA R26, R26, R26, R26 ;  /* 0x0000001a1a1a722b */ /* 0x000fd0000000001a */
[----:B------:R-:W-:Y:S01]  /*78a0*/  DFMA R28, R28, R26, R28 ;  /* 0x0000001a1c1c722b */ /* 0x000fe2000000001c */
[----:B------:R-:W-:Y:S01]  /*78b0*/  SEL R27, R8, 0x63400000, !P1 ;  /* 0x63400000081b7807 */ /* 0x000fe20004800000 */
[----:B------:R-:W-:-:S03]  /*78c0*/  IMAD.MOV.U32 R26, RZ, RZ, R24 ;  /* 0x000000ffff1a7224 */ /* 0x000fc600078e0018 */
[----:B------:R-:W-:-:S03]  /*78d0*/  LOP3.LUT R27, R27, 0x800fffff, R25, 0xf8, !PT ;  /* 0x800fffff1b1b7812 */ /* 0x000fc600078ef819 */
[----:B------:R-:W-:-:S03]  /*78e0*/  DFMA R36, R28, -R4, 1 ;  /* 0x3ff000001c24742b */ /* 0x000fc60000000804 */
[----:B------:R-:W-:-:S05]  /*78f0*/  @!P2 DFMA R26, R26, 2, -R34 ;  /* 0x400000001a1aa82b */ /* 0x000fca0000000822 */
[----:B------:R-:W-:-:S08]  /*7900*/  DFMA R28, R28, R36, R28 ;  /* 0x000000241c1c722b */ /* 0x000fd0000000001c */
[----:B------:R-:W-:-:S08]  /*7910*/  DMUL R34, R28, R26 ;  /* 0x0000001a1c227228 */ /* 0x000fd00000000000 */
[----:B------:R-:W-:-:S08]  /*7920*/  DFMA R36, R34, -R4, R26 ;  /* 0x800000042224722b */ /* 0x000fd0000000001a */
[----:B------:R-:W-:Y:S01]  /*7930*/  DFMA R28, R28, R36, R34 ;  /* 0x000000241c1c722b */ /* 0x000fe20000000022 */
[----:B------:R-:W-:Y:S01]  /*7940*/  IMAD.MOV.U32 R35, RZ, RZ, R3 ;  /* 0x000000ffff237224 */ /* 0x000fe200078e0003 */
[----:B------:R-:W-:Y:S01]  /*7950*/  @!P2 LOP3.LUT R35, R27, 0x7ff00000, RZ, 0xc0, !PT ;  /* 0x7ff000001b23a812 */ /* 0x000fe200078ec0ff */
[----:B------:R-:W-:Y:S01]  /*7960*/  IMAD.MOV.U32 R34, RZ, RZ, R30 ;  /* 0x000000ffff227224 */ /* 0x000fe200078e001e */
[----:B------:R-:W-:-:S03]  /*7970*/  @!P0 LOP3.LUT R34, R5, 0x7ff00000, RZ, 0xc0, !PT ;  /* 0x7ff0000005228812 */ /* 0x000fc600078ec0ff */
[----:B------:R-:W-:-:S05]  /*7980*/  VIADD R30, R35, 0xffffffff ;  /* 0xffffffff231e7836 */ /* 0x000fca0000000000 */
[----:B------:R-:W-:Y:S01]  /*7990*/  ISETP.GT.U32.AND P0, PT, R30, 0x7feffffe, PT ;  /* 0x7feffffe1e00780c */ /* 0x000fe20003f04070 */
[----:B------:R-:W-:-:S05]  /*79a0*/  VIADD R30, R34, 0xffffffff ;  /* 0xffffffff221e7836 */ /* 0x000fca0000000000 */
[----:B------:R-:W-:-:S13]  /*79b0*/  ISETP.GT.U32.OR P0, PT, R30, 0x7feffffe, P0 ;  /* 0x7feffffe1e00780c */ /* 0x000fda0000704470 */
[----:B------:R-:W-:Y:S05]  /*79c0*/  @P0 BRA `(.L_x_128) ;  /* 0x00000000006c0947 */ /* 0x000fea0003800000 */
[----:B------:R-:W-:-:S04]  /*79d0*/  LOP3.LUT R30, R7, 0x7ff00000, RZ, 0xc0, !PT ;  /* 0x7ff00000071e7812 */ /* 0x000fc800078ec0ff */
[CC--:B------:R-:W-:Y:S02]  /*79e0*/  VIADDMNMX R24, R3.reuse, -R30.reuse, 0xb9600000, !PT ;  /* 0xb960000003187446 */ /* 0x0c0fe4000780091e */
[----:B------:R-:W-:Y:S02]  /*79f0*/  ISETP.GE.U32.AND P0, PT, R3, R30, PT ;  /* 0x0000001e0300720c */ /* 0x000fe40003f06070 */
[----:B------:R-:W-:Y:S02]  /*7a00*/  VIMNMX R24, PT, PT, R24, 0x46a00000, PT ;  /* 0x46a0000018187848 */ /* 0x000fe40003fe0100 */
[----:B------:R-:W-:-:S05]  /*7a10*/  SEL R3, R8, 0x63400000, !P0 ;  /* 0x6340000008037807 */ /* 0x000fca0004000000 */
[----:B------:R-:W-:Y:S02]  /*7a20*/  IMAD.IADD R3, R24, 0x1, -R3 ;  /* 0x0000000118037824 */ /* 0x000fe400078e0a03 */
[----:B------:R-:W-:Y:S02]  /*7a30*/  IMAD.MOV.U32 R24, RZ, RZ, RZ ;  /* 0x000000ffff187224 */ /* 0x000fe400078e00ff */
[----:B------:R-:W-:-:S06]  /*7a40*/  VIADD R25, R3, 0x7fe00000 ;  /* 0x7fe0000003197836 */ /* 0x000fcc0000000000 */
[----:B------:R-:W-:-:S10]  /*7a50*/  DMUL R30, R28, R24 ;  /* 0x000000181c1e7228 */ /* 0x000fd40000000000 */
[----:B------:R-:W-:-:S13]  /*7a60*/  FSETP.GTU.AND P0, PT, |R31|, 1.469367938527859385e-39, PT ;  /* 0x001000001f00780b */ /* 0x000fda0003f0c200 */
[----:B------:R-:W-:Y:S05]  /*7a70*/  @P0 BRA `(.L_x_129) ;  /* 0x0000000000940947 */ /* 0x000fea0003800000 */
[----:B------:R-:W-:Y:S01]  /*7a80*/  DFMA R4, R28, -R4, R26 ;  /* 0x800000041c04722b */ /* 0x000fe2000000001a */
[----:B------:R-:W-:-:S09]  /*7a90*/  IMAD.MOV.U32 R24, RZ, RZ, RZ ;  /* 0x000000ffff187224 */ /* 0x000fd200078e00ff */
[C---:B------:R-:W-:Y:S02]  /*7aa0*/  FSETP.NEU.AND P0, PT, R5.reuse, RZ, PT ;  /* 0x000000ff0500720b */ /* 0x040fe40003f0d000 */
[----:B------:R-:W-:-:S04]  /*7ab0*/  LOP3.LUT R7, R5, 0x80000000, R7, 0x48, !PT ;  /* 0x8000000005077812 */ /* 0x000fc800078e4807 */
[----:B------:R-:W-:-:S07]  /*7ac0*/  LOP3.LUT R25, R7, R25, RZ, 0xfc, !PT ;  /* 0x0000001907197212 */ /* 0x000fce00078efcff */
[----:B------:R-:W-:Y:S05]  /*7ad0*/  @!P0 BRA `(.L_x_129) ;  /* 0x00000000007c8947 */ /* 0x000fea0003800000 */
[----:B------:R-:W-:Y:S01]  /*7ae0*/  IMAD.MOV R5, RZ, RZ, -R3 ;  /* 0x000000ffff057224 */ /* 0x000fe200078e0a03 */
[----:B------:R-:W-:Y:S01]  /*7af0*/  DMUL.RP R24, R28, R24 ;  /* 0x000000181c187228 */ /* 0x000fe20000008000 */
[----:B------:R-:W-:Y:S01]  /*7b00*/  IMAD.MOV.U32 R4, RZ, RZ, RZ ;  /* 0x000000ffff047224 */ /* 0x000fe200078e00ff */
[----:B------:R-:W-:-:S05]  /*7b10*/  IADD3 R3, PT, PT, -R3, -0x43300000, RZ ;  /* 0xbcd0000003037810 */ /* 0x000fca0007ffe1ff */
[----:B------:R-:W-:-:S03]  /*7b20*/  DFMA R4, R30, -R4, R28 ;  /* 0x800000041e04722b */ /* 0x000fc6000000001c */
[----:B------:R-:W-:-:S07]  /*7b30*/  LOP3.LUT R7, R25, R7, RZ, 0x3c, !PT ;  /* 0x0000000719077212 */ /* 0x000fce00078e3cff */
[----:B------:R-:W-:-:S04]  /*7b40*/  FSETP.NEU.AND P0, PT, |R5|, R3, PT ;  /* 0x000000030500720b */ /* 0x000fc80003f0d200 */
[----:B------:R-:W-:Y:S02]  /*7b50*/  FSEL R30, R24, R30, !P0 ;  /* 0x0000001e181e7208 */ /* 0x000fe40004000000 */
[----:B------:R-:W-:Y:S01]  /*7b60*/  FSEL R31, R7, R31, !P0 ;  /* 0x0000001f071f7208 */ /* 0x000fe20004000000 */
[----:B------:R-:W-:Y:S06]  /*7b70*/  BRA `(.L_x_129) ;  /* 0x0000000000547947 */ /* 0x000fec0003800000 */
.L_x_128:
[----:B------:R-:W-:-:S14]  /*7b80*/  DSETP.NAN.AND P0, PT, R24, R24, PT ;  /* 0x000000181800722a */ /* 0x000fdc0003f08000 */
[----:B------:R-:W-:Y:S05]  /*7b90*/  @P0 BRA `(.L_x_130) ;  /* 0x0000000000440947 */ /* 0x000fea0003800000 */
[----:B------:R-:W-:-:S14]  /*7ba0*/  DSETP.NAN.AND P0, PT, R6, R6, PT ;  /* 0x000000060600722a */ /* 0x000fdc0003f08000 */
[----:B------:R-:W-:Y:S05]  /*7bb0*/  @P0 BRA `(.L_x_131) ;  /* 0x0000000000300947 */ /* 0x000fea0003800000 */
[----:B------:R-:W-:Y:S01]  /*7bc0*/  ISETP.NE.AND P0, PT, R35, R34, PT ;  /* 0x000000222300720c */ /* 0x000fe20003f05270 */
[----:B------:R-:W-:Y:S02]  /*7bd0*/  IMAD.MOV.U32 R30, RZ, RZ, 0x0 ;  /* 0x00000000ff1e7424 */ /* 0x000fe400078e00ff */
[----:B------:R-:W-:-:S10]  /*7be0*/  IMAD.MOV.U32 R31, RZ, RZ, -0x80000 ;  /* 0xfff80000ff1f7424 */ /* 0x000fd400078e00ff */
[----:B------:R-:W-:Y:S05]  /*7bf0*/  @!P0 BRA `(.L_x_129) ;  /* 0x0000000000348947 */ /* 0x000fea0003800000 */
[----:B------:R-:W-:Y:S02]  /*7c00*/  ISETP.NE.AND P0, PT, R35, 0x7ff00000, PT ;  /* 0x7ff000002300780c */ /* 0x000fe40003f05270 */
[----:B------:R-:W-:Y:S02]  /*7c10*/  LOP3.LUT R31, R25, 0x80000000, R7, 0x48, !PT ;  /* 0x80000000191f7812 */ /* 0x000fe400078e4807 */
[----:B------:R-:W-:-:S13]  /*7c20*/  ISETP.EQ.OR P0, PT, R34, RZ, !P0 ;  /* 0x000000ff2200720c */ /* 0x000fda0004702670 */
[----:B------:R-:W-:Y:S01]  /*7c30*/  @P0 LOP3.LUT R3, R31, 0x7ff00000, RZ, 0xfc, !PT ;  /* 0x7ff000001f030812 */ /* 0x000fe200078efcff */
[----:B------:R-:W-:Y:S02]  /*7c40*/  @!P0 IMAD.MOV.U32 R30, RZ, RZ, RZ ;  /* 0x000000ffff1e8224 */ /* 0x000fe400078e00ff */
[----:B------:R-:W-:Y:S02]  /*7c50*/  @P0 IMAD.MOV.U32 R30, RZ, RZ, RZ ;  /* 0x000000ffff1e0224 */ /* 0x000fe400078e00ff */
[----:B------:R-:W-:Y:S01]  /*7c60*/  @P0 IMAD.MOV.U32 R31, RZ, RZ, R3 ;  /* 0x000000ffff1f0224 */ /* 0x000fe200078e0003 */
[----:B------:R-:W-:Y:S06]  /*7c70*/  BRA `(.L_x_129) ;  /* 0x0000000000147947 */ /* 0x000fec0003800000 */
.L_x_131:
[----:B------:R-:W-:Y:S01]  /*7c80*/  LOP3.LUT R31, R7, 0x80000, RZ, 0xfc, !PT ;  /* 0x00080000071f7812 */ /* 0x000fe200078efcff */
[----:B------:R-:W-:Y:S01]  /*7c90*/  IMAD.MOV.U32 R30, RZ, RZ, R6 ;  /* 0x000000ffff1e7224 */ /* 0x000fe200078e0006 */
[----:B------:R-:W-:Y:S06]  /*7ca0*/  BRA `(.L_x_129) ;  /* 0x0000000000087947 */ /* 0x000fec0003800000 */
.L_x_130:
[----:B------:R-:W-:Y:S01]  /*7cb0*/  LOP3.LUT R31, R25, 0x80000, RZ, 0xfc, !PT ;  /* 0x00080000191f7812 */ /* 0x000fe200078efcff */
[----:B------:R-:W-:-:S07]  /*7cc0*/  IMAD.MOV.U32 R30, RZ, RZ, R24 ;  /* 0x000000ffff1e7224 */ /* 0x000fce00078e0018 */
.L_x_129:
[----:B------:R-:W-:Y:S05]  /*7cd0*/  BSYNC.RECONVERGENT B2 ;  /* 0x0000000000027941 */ /* 0x000fea0003800200 */
.L_x_127:
[----:B------:R-:W-:Y:S02]  /*7ce0*/  IMAD.MOV.U32 R4, RZ, RZ, R0 ;  /* 0x000000ffff047224 */ /* 0x000fe400078e0000 */
[----:B------:R-:W-:-:S04]  /*7cf0*/  IMAD.MOV.U32 R5, RZ, RZ, 0x0 ;  /* 0x00000000ff057424 */ /* 0x000fc800078e00ff */
[----:B------:R-:W-:Y:S05]  /*7d00*/  RET.REL.NODEC R4 `(_Z10runDEagentmmddmPdS_mS_mmiS_) ;  /* 0xffffff8004bc7950 */ /* 0x000fea0003c3ffff */
        .weak           $__internal_1_$__cuda_sm20_rem_u64
        .type           $__internal_1_$__cuda_sm20_rem_u64,@function
        .size           $__internal_1_$__cuda_sm20_rem_u64,($_Z10runDEagentmmddmPdS_mS_mmiS_$__internal_accurate_pow - $__internal_1_$__cuda_sm20_rem_u64)
$__internal_1_$__cuda_sm20_rem_u64:
[----:B------:R-:W0:Y:S08]  /*7d10*/  I2F.U64.RP R28, UR38 ;  /* 0x00000026001c7d12 */ /* 0x000e300008309000 */
[----:B0-----:R-:W0:Y:S02]  /*7d20*/  MUFU.RCP R28, R28 ;  /* 0x0000001c001c7308 */ /* 0x001e240000001000 */
[----:B0-----:R-:W-:-:S06]  /*7d30*/  VIADD R11, R28, 0x1ffffffe ;  /* 0x1ffffffe1c0b7836 */ /* 0x001fcc0000000000 */
[----:B------:R-:W0:Y:S02]  /*7d40*/  F2I.U64.TRUNC R10, R11 ;  /* 0x0000000b000a7311 */ /* 0x000e24000020d800 */
[----:B0-----:R-:W-:-:S04]  /*7d50*/  IMAD.WIDE.U32 R12, R10, UR38, RZ ;  /* 0x000000260a0c7c25 */ /* 0x001fc8000f8e00ff */
[C---:B------:R-:W-:Y:S01]  /*7d60*/  IMAD R29, R10.reuse, UR39, R13 ;  /* 0x000000270a1d7c24 */ /* 0x040fe2000f8e020d */
[----:B------:R-:W-:Y:S01]  /*7d70*/  IADD3 R23, P0, PT, RZ, -R12, RZ ;  /* 0x8000000cff177210 */ /* 0x000fe20007f1e0ff */
[----:B------:R-:W-:Y:S02]  /*7d80*/  IMAD.MOV.U32 R13, RZ, RZ, R10 ;  /* 0x000000ffff0d7224 */ /* 0x000fe400078e000a */
[----:B------:R-:W-:Y:S02]  /*7d90*/  IMAD R29, R11, UR38, R29 ;  /* 0x000000260b1d7c24 */ /* 0x000fe4000f8e021d */
[----:B------:R-:W-:-:S04]  /*7da0*/  IMAD.HI.U32 R12, R10, R23, RZ ;  /* 0x000000170a0c7227 */ /* 0x000fc800078e00ff */
[----:B------:R-:W-:-:S04]  /*7db0*/  IMAD.X R29, RZ, RZ, ~R29, P0 ;  /* 0x000000ffff1d7224 */ /* 0x000fc800000e0e1d */
[----:B------:R-:W-:-:S04]  /*7dc0*/  IMAD.WIDE.U32 R12, P0, R10, R29, R12 ;  /* 0x0000001d0a0c7225 */ /* 0x000fc8000780000c */
[C---:B------:R-:W-:Y:S02]  /*7dd0*/  IMAD R10, R11.reuse, R29, RZ ;  /* 0x0000001d0b0a7224 */ /* 0x040fe400078e02ff */
[----:B------:R-:W-:-:S04]  /*7de0*/  IMAD.HI.U32 R13, P1, R11, R23, R12 ;  /* 0x000000170b0d7227 */ /* 0x000fc8000782000c */
[----:B------:R-:W-:Y:S01]  /*7df0*/  IMAD.HI.U32 R29, R11, R29, RZ ;  /* 0x0000001d0b1d7227 */ /* 0x000fe200078e00ff */
[----:B------:R-:W-:-:S03]  /*7e00*/  IADD3 R13, P2, PT, R10, R13, RZ ;  /* 0x0000000d0a0d7210 */ /* 0x000fc60007f5e0ff */
[----:B------:R-:W-:Y:S02]  /*7e10*/  IMAD.X R23, R29, 0x1, R11, P0 ;  /* 0x000000011d177824 */ /* 0x000fe400000e060b */
[----:B------:R-:W-:-:S03]  /*7e20*/  IMAD.WIDE.U32 R10, R13, UR38, RZ ;  /* 0x000000260d0a7c25 */ /* 0x000fc6000f8e00ff */
[----:B------:R-:W-:Y:S01]  /*7e30*/  IADD3.X R23, PT, PT, RZ, RZ, R23, P2, P1 ;  /* 0x000000ffff177210 */ /* 0x000fe200017e2417 */
[----:B------:R-:W-:Y:S01]  /*7e40*/  IMAD R12, R13, UR39, R11 ;  /* 0x000000270d0c7c24 */ /* 0x000fe2000f8e020b */
[----:B------:R-:W-:Y:S01]  /*7e50*/  IADD3 R11, P0, PT, RZ, -R10, RZ ;  /* 0x8000000aff0b7210 */ /* 0x000fe20007f1e0ff */
[----:B------:R-:W-:Y:S02]  /*7e60*/  IMAD.MOV.U32 R29, RZ, RZ, RZ ;  /* 0x000000ffff1d7224 */ /* 0x000fe400078e00ff */
        /* <DEDUP_REMOVED lines=9> */
[----:B------:R-:W-:-:S03]  /*7f00*/  IMAD.HI.U32 R28, R13, R8, RZ ;  /* 0x000000080d1c7227 */ /* 0x000fc600078e00ff */
[----:B------:R-:W-:Y:S01]  /*7f10*/  IADD3.X R10, PT, PT, RZ, RZ, R10, P2, P1 ;  /* 0x000000ffff0a7210 */ /* 0x000fe200017e240a */
[----:B------:R-:W-:-:S04]  /*7f20*/  IMAD.WIDE.U32 R28, R13, R3, R28 ;  /* 0x000000030d1c7225 */ /* 0x000fc800078e001c */
[C---:B------:R-:W-:Y:S02]  /*7f30*/  IMAD R13, R10.reuse, R3, RZ ;  /* 0x000000030a0d7224 */ /* 0x040fe400078e02ff */
[----:B------:R-:W-:-:S04]  /*7f40*/  IMAD.HI.U32 R12, P0, R10, R8, R28 ;  /* 0x000000080a0c7227 */ /* 0x000fc8000780001c */
[----:B------:R-:W-:Y:S01]  /*7f50*/  IMAD.HI.U32 R10, R10, R3, RZ ;  /* 0x000000030a0a7227 */ /* 0x000fe200078e00ff */
[----:B------:R-:W-:-:S03]  /*7f60*/  IADD3 R13, P1, PT, R13, R12, RZ ;  /* 0x0000000c0d0d7210 */ /* 0x000fc60007f3e0ff */
[----:B------:R-:W-:Y:S02]  /*7f70*/  IMAD.X R12, RZ, RZ, R10, P0 ;  /* 0x000000ffff0c7224 */ /* 0x000fe400000e060a */
[----:B------:R-:W-:-:S04]  /*7f80*/  IMAD.WIDE.U32 R10, R13, UR38, RZ ;  /* 0x000000260d0a7c25 */ /* 0x000fc8000f8e00ff */
[----:B------:R-:W-:Y:S01]  /*7f90*/  IMAD.X R12, RZ, RZ, R12, P1 ;  /* 0x000000ffff0c7224 */ /* 0x000fe200008e060c */
[----:B------:R-:W-:Y:S01]  /*7fa0*/  IADD3 R10, P1, PT, -R10, R8, RZ ;  /* 0x000000080a0a7210 */ /* 0x000fe20007f3e1ff */
[----:B------:R-:W-:-:S03]  /*7fb0*/  IMAD R13, R13, UR39, R11 ;  /* 0x000000270d0d7c24 */ /* 0x000fc6000f8e020b */
[----:B------:R-:W-:Y:S01]  /*7fc0*/  ISETP.GE.U32.AND P0, PT, R10, UR38, PT ;  /* 0x000000260a007c0c */ /* 0x000fe2000bf06070 */
[----:B------:R-:W-:-:S04]  /*7fd0*/  IMAD R12, R12, UR38, R13 ;  /* 0x000000260c0c7c24 */ /* 0x000fc8000f8e020d */
[----:B------:R-:W-:Y:S01]  /*7fe0*/  IMAD.X R13, R3, 0x1, ~R12, P1 ;  /* 0x00000001030d7824 */ /* 0x000fe200008e0e0c */
[----:B------:R-:W-:-:S04]  /*7ff0*/  IADD3 R11, P1, PT, R10, -UR38, RZ ;  /* 0x800000260a0b7c10 */ /* 0x000fc8000ff3e0ff */
[C---:B------:R-:W-:Y:S02]  /*8000*/  ISETP.GE.U32.AND.EX P0, PT, R13.reuse, UR39, PT, P0 ;  /* 0x000000270d007c0c */ /* 0x040fe4000bf06100 */
[----:B------:R-:W-:Y:S02]  /*8010*/  IADD3.X R28, PT, PT, R13, ~UR39, RZ, P1, !PT ;  /* 0x800000270d1c7c10 */ /* 0x000fe40008ffe4ff */
[----:B------:R-:W-:Y:S02]  /*8020*/  SEL R10, R11, R10, P0 ;  /* 0x0000000a0b0a7207 */ /* 0x000fe40000000000 */
[----:B------:R-:W-:Y:S02]  /*8030*/  SEL R28, R28, R13, P0 ;  /* 0x0000000d1c1c7207 */ /* 0x000fe40000000000 */
[C---:B------:R-:W-:Y:S02]  /*8040*/  ISETP.GE.U32.AND P0, PT, R10.reuse, UR38, PT ;  /* 0x000000260a007c0c */ /* 0x040fe4000bf06070 */
[----:B------:R-:W-:-:S02]  /*8050*/  IADD3 R11, P2, PT, R10, -UR38, RZ ;  /* 0x800000260a0b7c10 */ /* 0x000fc4000ff5e0ff */
[C---:B------:R-:W-:Y:S02]  /*8060*/  ISETP.GE.U32.AND.EX P0, PT, R28.reuse, UR39, PT, P0 ;  /* 0x000000271c007c0c */ /* 0x040fe4000bf06100 */
[----:B------:R-:W-:Y:S02]  /*8070*/  ISETP.NE.U32.AND P1, PT, RZ, UR38, PT ;  /* 0x00000026ff007c0c */ /* 0x000fe4000bf25070 */
[----:B------:R-:W-:Y:S02]  /*8080*/  IADD3.X R13, PT, PT, R28, ~UR39, RZ, P2, !PT ;  /* 0x800000271c0d7c10 */ /* 0x000fe400097fe4ff */
[----:B------:R-:W-:Y:S01]  /*8090*/  SEL R12, R11, R10, P0 ;  /* 0x0000000a0b0c7207 */ /* 0x000fe20000000000 */
[----:B------:R-:W-:Y:S01]  /*80a0*/  IMAD.MOV.U32 R10, RZ, RZ, R0 ;  /* 0x000000ffff0a7224 */ /* 0x000fe200078e0000 */
[----:B------:R-:W-:Y:S01]  /*80b0*/  ISETP.NE.AND.EX P1, PT, RZ, UR39, PT, P1 ;  /* 0x00000027ff007c0c */ /* 0x000fe2000bf25310 */
[----:B------:R-:W-:Y:S01]  /*80c0*/  IMAD.MOV.U32 R11, RZ, RZ, 0x0 ;  /* 0x00000000ff0b7424 */ /* 0x000fe200078e00ff */
[----:B------:R-:W-:-:S02]  /*80d0*/  SEL R13, R13, R28, P0 ;  /* 0x0000001c0d0d7207 */ /* 0x000fc40000000000 */
[----:B------:R-:W-:Y:S02]  /*80e0*/  SEL R12, R12, 0xffffffff, P1 ;  /* 0xffffffff0c0c7807 */ /* 0x000fe40000800000 */
[----:B------:R-:W-:Y:S01]  /*80f0*/  SEL R13, R13, 0xffffffff, P1 ;  /* 0xffffffff0d0d7807 */ /* 0x000fe20000800000 */
[----:B------:R-:W-:Y:S06]  /*8100*/  RET.REL.NODEC R10 `(_Z10runDEagentmmddmPdS_mS_mmiS_) ;  /* 0xffffff7c0abc7950 */ /* 0x000fec0003c3ffff */
        .type           $_Z10runDEagentmmddmPdS_mS_mmiS_$__internal_accurate_pow,@function
        .size           $_Z10runDEagentmmddmPdS_mS_mmiS_$__internal_accurate_pow,($_Z10runDEagentmmddmPdS_mS_mmiS_$__internal_trig_reduction_slowpathd - $_Z10runDEagentmmddmPdS_mS_mmiS_$__internal_accurate_pow)
$_Z10runDEagentmmddmPdS_mS_mmiS_$__internal_accurate_pow:
[----:B------:R-:W-:Y:S01]  /*8110*/  ISETP.GT.U32.AND P0, PT, R3, 0xfffff, PT ;  /* 0x000fffff0300780c */ /* 0x000fe20003f04070 */
[----:B------:R-:W-:Y:S01]  /*8120*/  IMAD.MOV.U32 R4, RZ, RZ, R6 ;  /* 0x000000ffff047224 */ /* 0x000fe200078e0006 */
[----:B------:R-:W-:Y:S01]  /*8130*/  UMOV UR4, 0x7d2cafe2 ;  /* 0x7d2cafe200047882 */ /* 0x000fe20000000000 */
[----:B------:R-:W-:Y:S01]  /*8140*/  IMAD.MOV.U32 R5, RZ, RZ, R3 ;  /* 0x000000ffff057224 */ /* 0x000fe200078e0003 */
[----:B------:R-:W-:Y:S01]  /*8150*/  UMOV UR5, 0x3eb0f5ff ;  /* 0x3eb0f5ff00057882 */ /* 0x000fe20000000000 */
[----:B------:R-:W-:Y:S01]  /*8160*/  IMAD.MOV.U32 R26, RZ, RZ, RZ ;  /* 0x000000ffff1a7224 */ /* 0x000fe200078e00ff */
[----:B------:R-:W-:Y:S01]  /*8170*/  UMOV UR6, 0x3b39803f ;  /* 0x3b39803f00067882 */ /* 0x000fe20000000000 */
[----:B------:R-:W-:Y:S01]  /*8180*/  IMAD.MOV.U32 R36, RZ, RZ, 0x41ad3b5a ;  /* 0x41ad3b5aff247424 */ /* 0x000fe200078e00ff */
[----:B------:R-:W-:Y:S01]  /*8190*/  UMOV UR7, 0x3c7abc9e ;  /* 0x3c7abc9e00077882 */ /* 0x000fe20000000000 */
[----:B------:R-:W-:-:S04]  /*81a0*/  IMAD.MOV.U32 R37, RZ, RZ, 0x3ed0f5d2 ;  /* 0x3ed0f5d2ff257424 */ /* 0x000fc800078e00ff */
[----:B------:R-:W-:Y:S01]  /*81b0*/  @!P0 DMUL R34, R4, 1.80143985094819840000e+16 ;  /* 0x4350000004228828 */ /* 0x000fe20000000000 */
[--C-:B------:R-:W-:Y:S01]  /*81c0*/  IMAD.MOV.U32 R4, RZ, RZ, R3.reuse ;  /* 0x000000ffff047224 */ /* 0x100fe200078e0003 */
[----:B------:R-:W-:-:S08]  /*81d0*/  SHF.R.U32.HI R3, RZ, 0x14, R3 ;  /* 0x00000014ff037819 */ /* 0x000fd00000011603 */
[----:B------:R-:W-:Y:S01]  /*81e0*/  @!P0 IMAD.MOV.U32 R4, RZ, RZ, R35 ;  /* 0x000000ffff048224 */ /* 0x000fe200078e0023 */
[----:B------:R-:W-:Y:S01]  /*81f0*/  @!P0 LEA.HI R3, R35, 0xffffffca, RZ, 0xc ;  /* 0xffffffca23038811 */ /* 0x000fe200078f60ff */
[----:B------:R-:W-:-:S03]  /*8200*/  @!P0 IMAD.MOV.U32 R6, RZ, RZ, R34 ;  /* 0x000000ffff068224 */ /* 0x000fc600078e0022 */
[----:B------:R-:W-:-:S04]  /*8210*/  LOP3.LUT R4, R4, 0x800fffff, RZ, 0xc0, !PT ;  /* 0x800fffff04047812 */ /* 0x000fc800078ec0ff */
[----:B------:R-:W-:-:S04]  /*8220*/  LOP3.LUT R7, R4, 0x3ff00000, RZ, 0xfc, !PT ;  /* 0x3ff0000004077812 */ /* 0x000fc800078efcff */
[----:B------:R-:W-:-:S13]  /*8230*/  ISETP.GE.U32.AND P1, PT, R7, 0x3ff6a09f, PT ;  /* 0x3ff6a09f0700780c */ /* 0x000fda0003f26070 */
[----:B------:R-:W-:-:S04]  /*8240*/  @P1 VIADD R5, R7, 0xfff00000 ;  /* 0xfff0000007051836 */ /* 0x000fc80000000000 */
[----:B------:R-:W-:-:S06]  /*8250*/  @P1 IMAD.MOV.U32 R7, RZ, RZ, R5 ;  /* 0x000000ffff071224 */ /* 0x000fcc00078e0005 */
[C---:B------:R-:W-:Y:S02]  /*8260*/  DADD R30, R6.reuse, 1 ;  /* 0x3ff00000061e7429 */ /* 0x040fe40000000000 */
[----:B------:R-:W-:-:S04]  /*8270*/  DADD R6, R6, -1 ;  /* 0xbff0000006067429 */ /* 0x000fc80000000000 */
[----:B------:R-:W0:Y:S02]  /*8280*/  MUFU.RCP64H R27, R31 ;  /* 0x0000001f001b7308 */ /* 0x000e240000001800 */
[----:B0-----:R-:W-:-:S08]  /*8290*/  DFMA R4, -R30, R26, 1 ;  /* 0x3ff000001e04742b */ /* 0x001fd0000000011a */
[----:B------:R-:W-:-:S08]  /*82a0*/  DFMA R4, R4, R4, R4 ;  /* 0x000000040404722b */ /* 0x000fd00000000004 */
[----:B------:R-:W-:-:S08]  /*82b0*/  DFMA R26, R26, R4, R26 ;  /* 0x000000041a1a722b */ /* 0x000fd0000000001a */
[----:B------:R-:W-:-:S08]  /*82c0*/  DMUL R4, R6, R26 ;  /* 0x0000001a06047228 */ /* 0x000fd00000000000 */
[----:B------:R-:W-:-:S08]  /*82d0*/  DFMA R4, R6, R26, R4 ;  /* 0x0000001a0604722b */ /* 0x000fd00000000004 */
[----:B------:R-:W-:-:S08]  /*82e0*/  DMUL R28, R4, R4 ;  /* 0x00000004041c7228 */ /* 0x000fd00000000000 */
[----:B------:R-:W-:Y:S01]  /*82f0*/  DFMA R30, R28, UR4, R36 ;  /* 0x000000041c1e7c2b */ /* 0x000fe20008000024 */
[----:B------:R-:W-:Y:S01]  /*8300*/  UMOV UR4, 0x75488a3f ;  /* 0x75488a3f00047882 */ /* 0x000fe20000000000 */
[----:B------:R-:W-:Y:S01]  /*8310*/  UMOV UR5, 0x3ef3b20a ;  /* 0x3ef3b20a00057882 */ /* 0x000fe20000000000 */
[----:B------:R-:W-:-:S05]  /*8320*/  DADD R36, R6, -R4 ;  /* 0x0000000006247229 */ /* 0x000fca0000000804 */
[----:B------:R-:W-:Y:S01]  /*8330*/  DFMA R30, R28, R30, UR4 ;  /* 0x000000041c1e7e2b */ /* 0x000fe2000800001e */
[----:B------:R-:W-:Y:S01]  /*8340*/  UMOV UR4, 0xe4faecd5 ;  /* 0xe4faecd500047882 */ /* 0x000fe20000000000 */
[----:B------:R-:W-:Y:S01]  /*8350*/  UMOV UR5, 0x3f1745cd ;  /* 0x3f1745cd00057882 */ /* 0x000fe20000000000 */
[----:B------:R-:W-:-:S05]  /*8360*/  DADD R36, R36, R36 ;  /* 0x0000000024247229 */ /* 0x000fca0000000024 */
[----:B------:R-:W-:Y:S01]  /*8370*/  DFMA R30, R28, R30, UR4 ;  /* 0x000000041c1e7e2b */ /* 0x000fe2000800001e */
[----:B------:R-:W-:Y:S01]  /*8380*/  UMOV UR4, 0x258a578b ;  /* 0x258a578b00047882 */ /* 0x000fe20000000000 */
[----:B------:R-:W-:Y:S01]  /*8390*/  UMOV UR5, 0x3f3c71c7 ;  /* 0x3f3c71c700057882 */ /* 0x000fe20000000000 */
[----:B------:R-:W-:-:S05]  /*83a0*/  DFMA R36, R6, -R4, R36 ;  /* 0x800000040624722b */ /* 0x000fca0000000024 */
[----:B------:R-:W-:Y:S01]  /*83b0*/  DFMA R30, R28, R30, UR4 ;  /* 0x000000041c1e7e2b */ /* 0x000fe2000800001e */
[----:B------:R-:W-:Y:S01]  /*83c0*/  UMOV UR4, 0x9242b910 ;  /* 0x9242b91000047882 */ /* 0x000fe20000000000 */
[----:B------:R-:W-:Y:S01]  /*83d0*/  UMOV UR5, 0x3f624924 ;  /* 0x3f62492400057882 */ /* 0x000fe20000000000 */
[----:B------:R-:W-:-:S05]  /*83e0*/  DMUL R26, R26, R36 ;  /* 0x000000241a1a7228 */ /* 0x000fca0000000000 */
[----:B------:R-:W-:Y:S01]  /*83f0*/  DFMA R30, R28, R30, UR4 ;  /* 0x000000041c1e7e2b */ /* 0x000fe2000800001e */
[----:B------:R-:W-:Y:S01]  /*8400*/  UMOV UR4, 0x99999dfb ;  /* 0x99999dfb00047882 */ /* 0x000fe20000000000 */
[----:B------:R-:W-:-:S06]  /*8410*/  UMOV UR5, 0x3f899999 ;  /* 0x3f89999900057882 */ /* 0x000fcc0000000000 */
[----:B------:R-:W-:Y:S01]  /*8420*/  DFMA R30, R28, R30, UR4 ;  /* 0x000000041c1e7e2b */ /* 0x000fe2000800001e */
[----:B------:R-:W-:Y:S01]  /*8430*/  UMOV UR4, 0x55555555 ;  /* 0x5555555500047882 */ /* 0x000fe20000000000 */
[----:B------:R-:W-:-:S06]  /*8440*/  UMOV UR5, 0x3fb55555 ;  /* 0x3fb5555500057882 */ /* 0x000fcc0000000000 */
[----:B------:R-:W-:-:S08]  /*8450*/  DFMA R6, R28, R30, UR4 ;  /* 0x000000041c067e2b */ /* 0x000fd0000800001e */
[----:B------:R-:W-:Y:S01]  /*8460*/  DADD R36, -R6, UR4 ;  /* 0x0000000406247e29 */ /* 0x000fe20008000100 */
[----:B------:R-:W-:Y:S01]  /*8470*/  UMOV UR4, 0xb9e7b0 ;  /* 0x00b9e7b000047882 */ /* 0x000fe20000000000 */
[----:B------:R-:W-:-:S06]  /*8480*/  UMOV UR5, 0x3c46a4cb ;  /* 0x3c46a4cb00057882 */ /* 0x000fcc0000000000 */
[----:B------:R-:W-:Y:S02]  /*8490*/  DFMA R30, R28, R30, R36 ;  /* 0x0000001e1c1e722b */ /* 0x000fe40000000024 */
[----:B------:R-:W-:Y:S01]  /*84a0*/  DMUL R36, R4, R4 ;  /* 0x0000000404247228 */ /* 0x000fe20000000000 */
[----:B------:R-:W-:Y:S02]  /*84b0*/  VIADD R29, R27, 0x100000 ;  /* 0x001000001b1d7836 */ /* 0x000fe40000000000 */
[----:B------:R-:W-:-:S05]  /*84c0*/  IMAD.MOV.U32 R28, RZ, RZ, R26 ;  /* 0x000000ffff1c7224 */ /* 0x000fca00078e001a */
[----:B------:R-:W-:-:S08]  /*84d0*/  DFMA R34, R4, R4, -R36 ;  /* 0x000000040422722b */ /* 0x000fd00000000824 */
[C---:B------:R-:W-:Y:S02]  /*84e0*/  DFMA R34, R4.reuse, R28, R34 ;  /* 0x0000001c0422722b */ /* 0x040fe40000000022 */
[----:B------:R-:W-:-:S08]  /*84f0*/  DMUL R28, R4, R36 ;  /* 0x00000024041c7228 */ /* 0x000fd00000000000 */
[----:B------:R-:W-:-:S08]  /*8500*/  DFMA R38, R4, R36, -R28 ;  /* 0x000000240426722b */ /* 0x000fd0000000081c */
[----:B------:R-:W-:Y:S02]  /*8510*/  DFMA R38, R26, R36, R38 ;  /* 0x000000241a26722b */ /* 0x000fe40000000026 */
[----:B------:R-:W-:Y:S01]  /*8520*/  DADD R36, R30, -UR4 ;  /* 0x800000041e247e29 */ /* 0x000fe20008000000 */
[----:B------:R-:W-:Y:S01]  /*8530*/  UMOV UR4, 0x80000000 ;  /* 0x8000000000047882 */ /* 0x000fe20000000000 */
[----:B------:R-:W-:-:S04]  /*8540*/  UMOV UR5, 0x43300000 ;  /* 0x4330000000057882 */ /* 0x000fc80000000000 */
[----:B------:R-:W-:Y:S02]  /*8550*/  DFMA R30, R4, R34, R38 ;  /* 0x00000022041e722b */ /* 0x000fe40000000026 */
[----:B------:R-:W-:-:S08]  /*8560*/  DADD R34, R6, R36 ;  /* 0x0000000006227229 */ /* 0x000fd00000000024 */
[----:B------:R-:W-:-:S08]  /*8570*/  DADD R6, R6, -R34 ;  /* 0x0000000006067229 */ /* 0x000fd00000000822 */
[----:B------:R-:W-:Y:S02]  /*8580*/  DADD R36, R36, R6 ;  /* 0x0000000024247229 */ /* 0x000fe40000000006 */
[----:B------:R-:W-:-:S08]  /*8590*/  DMUL R6, R34, R28 ;  /* 0x0000001c22067228 */ /* 0x000fd00000000000 */
[----:B------:R-:W-:-:S08]  /*85a0*/  DFMA R38, R34, R28, -R6 ;  /* 0x0000001c2226722b */ /* 0x000fd00000000806 */
[----:B------:R-:W-:-:S08]  /*85b0*/  DFMA R30, R34, R30, R38 ;  /* 0x0000001e221e722b */ /* 0x000fd00000000026 */
[----:B------:R-:W-:-:S08]  /*85c0*/  DFMA R30, R36, R28, R30 ;  /* 0x0000001c241e722b */ /* 0x000fd0000000001e */
[----:B------:R-:W-:-:S08]  /*85d0*/  DADD R34, R6, R30 ;  /* 0x0000000006227229 */ /* 0x000fd0000000001e */
[--C-:B------:R-:W-:Y:S02]  /*85e0*/  DADD R28, R4, R34.reuse ;  /* 0x00000000041c7229 */ /* 0x100fe40000000022 */
[----:B------:R-:W-:-:S06]  /*85f0*/  DADD R6, R6, -R34 ;  /* 0x0000000006067229 */ /* 0x000fcc0000000822 */
[----:B------:R-:W-:Y:S02]  /*8600*/  DADD R4, R4, -R28 ;  /* 0x0000000004047229 */ /* 0x000fe4000000081c */
[----:B------:R-:W-:-:S06]  /*8610*/  DADD R6, R30, R6 ;  /* 0x000000001e067229 */ /* 0x000fcc0000000006 */
[----:B------:R-:W-:-:S08]  /*8620*/  DADD R4, R34, R4 ;  /* 0x0000000022047229 */ /* 0x000fd00000000004 */
[----:B------:R-:W-:Y:S01]  /*8630*/  DADD R4, R6, R4 ;  /* 0x0000000006047229 */ /* 0x000fe20000000004 */
[C---:B------:R-:W-:Y:S02]  /*8640*/  VIADD R6, R3.reuse, 0xfffffc01 ;  /* 0xfffffc0103067836 */ /* 0x040fe40000000000 */
[----:B------:R-:W-:-:S05]  /*8650*/  @P1 VIADD R6, R3, 0xfffffc02 ;  /* 0xfffffc0203061836 */ /* 0x000fca0000000000 */
[----:B------:R-:W-:Y:S01]  /*8660*/  DADD R26, R26, R4 ;  /* 0x000000001a1a7229 */ /* 0x000fe20000000004 */
[----:B------:R-:W-:Y:S01]  /*8670*/  LOP3.LUT R4, R6, 0x80000000, RZ, 0x3c, !PT ;  /* 0x8000000006047812 */ /* 0x000fe200078e3cff */
[----:B------:R-:W-:-:S06]  /*8680*/  IMAD.MOV.U32 R5, RZ, RZ, 0x43300000 ;  /* 0x43300000ff057424 */ /* 0x000fcc00078e00ff */
[----:B------:R-:W-:Y:S02]  /*8690*/  DADD R6, R28, R26 ;  /* 0x000000001c067229 */ /* 0x000fe4000000001a */
[----:B------:R-:W-:Y:S01]  /*86a0*/  DADD R30, R4, -UR4 ;  /* 0x80000004041e7e29 */ /* 0x000fe20008000000 */
[----:B------:R-:W-:Y:S01]  /*86b0*/  UMOV UR4, 0xfefa39ef ;  /* 0xfefa39ef00047882 */ /* 0x000fe20000000000 */
[----:B------:R-:W-:-:S04]  /*86c0*/  UMOV UR5, 0x3fe62e42 ;  /* 0x3fe62e4200057882 */ /* 0x000fc80000000000 */
[--C-:B------:R-:W-:Y:S02]  /*86d0*/  DADD R28, R28, -R6.reuse ;  /* 0x000000001c1c7229 */ /* 0x100fe40000000806 */
[----:B------:R-:W-:-:S06]  /*86e0*/  DFMA R4, R30, UR4, R6 ;  /* 0x000000041e047c2b */ /* 0x000fcc0008000006 */
[----:B------:R-:W-:Y:S02]  /*86f0*/  DADD R28, R26, R28 ;  /* 0x000000001a1c7229 */ /* 0x000fe4000000001c */
[----:B------:R-:W-:-:S08]  /*8700*/  DFMA R34, R30, -UR4, R4 ;  /* 0x800000041e227c2b */ /* 0x000fd00008000004 */
[----:B------:R-:W-:-:S08]  /*8710*/  DADD R34, -R6, R34 ;  /* 0x0000000006227229 */ /* 0x000fd00000000122 */
[----:B------:R-:W-:-:S08]  /*8720*/  DADD R28, R28, -R34 ;  /* 0x000000001c1c7229 */ /* 0x000fd00000000822 */
[----:B------:R-:W-:-:S08]  /*8730*/  DFMA R28, R30, UR6, R28 ;  /* 0x000000061e1c7c2b */ /* 0x000fd0000800001c */
[----:B------:R-:W-:-:S08]  /*8740*/  DADD R6, R4, R28 ;  /* 0x0000000004067229 */ /* 0x000fd0000000001c */
[----:B------:R-:W-:Y:S02]  /*8750*/  DADD R26, R4, -R6 ;  /* 0x00000000041a7229 */ /* 0x000fe40000000806 */
[----:B------:R-:W-:-:S06]  /*8760*/  DMUL R4, R6, 2 ;  /* 0x4000000006047828 */ /* 0x000fcc0000000000 */
[----:B------:R-:W-:Y:S02]  /*8770*/  DADD R28, R28, R26 ;  /* 0x000000001c1c7229 */ /* 0x000fe4000000001a */
[----:B------:R-:W-:Y:S01]  /*8780*/  DFMA R6, R6, 2, -R4 ;  /* 0x400000000606782b */ /* 0x000fe20000000804 */
[----:B------:R-:W-:Y:S02]  /*8790*/  IMAD.MOV.U32 R26, RZ, RZ, 0x652b82fe ;  /* 0x652b82feff1a7424 */ /* 0x000fe400078e00ff */
[----:B------:R-:W-:-:S05]  /*87a0*/  IMAD.MOV.U32 R27, RZ, RZ, 0x3ff71547 ;  /* 0x3ff71547ff1b7424 */ /* 0x000fca00078e00ff */
[----:B------:R-:W-:-:S08]  /*87b0*/  DFMA R28, R28, 2, R6 ;  /* 0x400000001c1c782b */ /* 0x000fd00000000006 */
[----:B------:R-:W-:-:S08]  /*87c0*/  DADD R6, R4, R28 ;  /* 0x0000000004067229 */ /* 0x000fd0000000001c */
[----:B------:R-:W-:Y:S02]  /*87d0*/  DFMA R26, R6, R26, 6.75539944105574400000e+15 ;  /* 0x43380000061a742b */ /* 0x000fe4000000001a */
[----:B------:R-:W-:Y:S01]  /*87e0*/  FSETP.GEU.AND P0, PT, |R7|, 4.1917929649353027344, PT ;  /* 0x4086232b0700780b */ /* 0x000fe20003f0e200 */
[----:B------:R-:W-:-:S05]  /*87f0*/  DADD R4, R4, -R6 ;  /* 0x0000000004047229 */ /* 0x000fca0000000806 */
[----:B------:R-:W-:-:S03]  /*8800*/  DADD R30, R26, -6.75539944105574400000e+15 ;  /* 0xc33800001a1e7429 */ /* 0x000fc60000000000 */
[----:B------:R-:W-:-:S05]  /*8810*/  DADD R28, R28, R4 ;  /* 0x000000001c1c7229 */ /* 0x000fca0000000004 */
[----:B------:R-:W-:Y:S01]  /*8820*/  DFMA R34, R30, -UR4, R6 ;  /* 0x800000041e227c2b */ /* 0x000fe20008000006 */
[----:B------:R-:W-:Y:S01]  /*8830*/  UMOV UR4, 0x3b39803f ;  /* 0x3b39803f00047882 */ /* 0x000fe20000000000 */
[----:B------:R-:W-:-:S06]  /*8840*/  UMOV UR5, 0x3c7abc9e ;  /* 0x3c7abc9e00057882 */ /* 0x000fcc0000000000 */
[----:B------:R-:W-:Y:S01]  /*8850*/  DFMA R30, R30, -UR4, R34 ;  /* 0x800000041e1e7c2b */ /* 0x000fe20008000022 */
[----:B------:R-:W-:Y:S01]  /*8860*/  UMOV UR4, 0x69ce2bdf ;  /* 0x69ce2bdf00047882 */ /* 0x000fe20000000000 */
[----:B------:R-:W-:Y:S01]  /*8870*/  IMAD.MOV.U32 R34, RZ, RZ, -0x35dec16 ;  /* 0xfca213eaff227424 */ /* 0x000fe200078e00ff */
[----:B------:R-:W-:Y:S01]  /*8880*/  UMOV UR5, 0x3e5ade15 ;  /* 0x3e5ade1500057882 */ /* 0x000fe20000000000 */
[----:B------:R-:W-:-:S06]  /*8890*/  IMAD.MOV.U32 R35, RZ, RZ, 0x3e928af3 ;  /* 0x3e928af3ff237424 */ /* 0x000fcc00078e00ff */
[----:B------:R-:W-:Y:S01]  /*88a0*/  DFMA R34, R30, UR4, R34 ;  /* 0x000000041e227c2b */ /* 0x000fe20008000022 */
[----:B------:R-:W-:Y:S01]  /*88b0*/  UMOV UR4, 0x62401315 ;  /* 0x6240131500047882 */ /* 0x000fe20000000000 */
[----:B------:R-:W-:-:S06]  /*88c0*/  UMOV UR5, 0x3ec71dee ;  /* 0x3ec71dee00057882 */ /* 0x000fcc0000000000 */
[----:B------:R-:W-:Y:S01]  /*88d0*/  DFMA R34, R30, R34, UR4 ;  /* 0x000000041e227e2b */ /* 0x000fe20008000022 */
        /* <DEDUP_REMOVED lines=20> */
[----:B------:R-:W-:-:S08]  /*8a20*/  DFMA R34, R30, R34, UR4 ;  /* 0x000000041e227e2b */ /* 0x000fd00008000022 */
[----:B------:R-:W-:-:S08]  /*8a30*/  DFMA R34, R30, R34, 1 ;  /* 0x3ff000001e22742b */ /* 0x000fd00000000022 */
[----:B------:R-:W-:-:S10]  /*8a40*/  DFMA R30, R30, R34, 1 ;  /* 0x3ff000001e1e742b */ /* 0x000fd40000000022 */
[----:B------:R-:W-:Y:S02]  /*8a50*/  IMAD R5, R26, 0x100000, R31 ;  /* 0x001000001a057824 */ /* 0x000fe400078e021f */
[----:B------:R-:W-:Y:S01]  /*8a60*/  IMAD.MOV.U32 R4, RZ, RZ, R30 ;  /* 0x000000ffff047224 */ /* 0x000fe200078e001e */
[----:B------:R-:W-:Y:S06]  /*8a70*/  @!P0 BRA `(.L_x_132) ;  /* 0x0000000000308947 */ /* 0x000fec0003800000 */
[----:B------:R-:W-:Y:S01]  /*8a80*/  FSETP.GEU.AND P1, PT, |R7|, 4.2275390625, PT ;  /* 0x408748000700780b */ /* 0x000fe20003f2e200 */
[C---:B------:R-:W-:Y:S02]  /*8a90*/  DADD R4, R6.reuse, +INF ;  /* 0x7ff0000006047429 */ /* 0x040fe40000000000 */
[----:B------:R-:W-:-:S08]  /*8aa0*/  DSETP.GEU.AND P0, PT, R6, RZ, PT ;  /* 0x000000ff0600722a */ /* 0x000fd00003f0e000 */
[----:B------:R-:W-:Y:S02]  /*8ab0*/  FSEL R4, R4, RZ, P0 ;  /* 0x000000ff04047208 */ /* 0x000fe40000000000 */
[----:B------:R-:W-:Y:S02]  /*8ac0*/  @!P1 LEA.HI R3, R26, R26, RZ, 0x1 ;  /* 0x0000001a1a039211 */ /* 0x000fe400078f08ff */
[----:B------:R-:W-:Y:S02]  /*8ad0*/  FSEL R5, R5, RZ, P0 ;  /* 0x000000ff05057208 */ /* 0x000fe40000000000 */
[----:B------:R-:W-:-:S05]  /*8ae0*/  @!P1 SHF.R.S32.HI R3, RZ, 0x1, R3 ;  /* 0x00000001ff039819 */ /* 0x000fca0000011403 */
[----:B------:R-:W-:Y:S02]  /*8af0*/  @!P1 IMAD.IADD R6, R26, 0x1, -R3 ;  /* 0x000000011a069824 */ /* 0x000fe400078e0a03 */
[----:B------:R-:W-:-:S03]  /*8b00*/  @!P1 IMAD R31, R3, 0x100000, R31 ;  /* 0x00100000031f9824 */ /* 0x000fc600078e021f */
[----:B------:R-:W-:Y:S01]  /*8b10*/  @!P1 LEA R7, R6, 0x3ff00000, 0x14 ;  /* 0x3ff0000006079811 */ /* 0x000fe200078ea0ff */
[----:B------:R-:W-:-:S06]  /*8b20*/  @!P1 IMAD.MOV.U32 R6, RZ, RZ, RZ ;  /* 0x000000ffff069224 */ /* 0x000fcc00078e00ff */
[----:B------:R-:W-:-:S11]  /*8b30*/  @!P1 DMUL R4, R30, R6 ;  /* 0x000000061e049228 */ /* 0x000fd60000000000 */
.L_x_132:
[----:B------:R-:W-:Y:S02]  /*8b40*/  DFMA R28, R28, R4, R4 ;  /* 0x000000041c1c722b */ /* 0x000fe40000000004 */
[----:B------:R-:W-:-:S08]  /*8b50*/  DSETP.NEU.AND P0, PT, |R4|, +INF , PT ;  /* 0x7ff000000400742a */ /* 0x000fd00003f0d200 */
[----:B------:R-:W-:Y:S01]  /*8b60*/  FSEL R6, R4, R28, !P0 ;  /* 0x0000001c04067208 */ /* 0x000fe20004000000 */
[----:B------:R-:W-:Y:S01]  /*8b70*/  IMAD.MOV.U32 R4, RZ, RZ, R0 ;  /* 0x000000ffff047224 */ /* 0x000fe200078e0000 */
[----:B------:R-:W-:Y:S01]  /*8b80*/  FSEL R3, R5, R29, !P0 ;  /* 0x0000001d05037208 */ /* 0x000fe20004000000 */
[----:B------:R-:W-:-:S04]  /*8b90*/  IMAD.MOV.U32 R5, RZ, RZ, 0x0 ;  /* 0x00000000ff057424 */ /* 0x000fc800078e00ff */
[----:B------:R-:W-:Y:S05]  /*8ba0*/  RET.REL.NODEC R4 `(_Z10runDEagentmmddmPdS_mS_mmiS_) ;  /* 0xffffff7404147950 */ /* 0x000fea0003c3ffff */
        .type           $_Z10runDEagentmmddmPdS_mS_mmiS_$__internal_trig_reduction_slowpathd,@function
        .size           $_Z10runDEagentmmddmPdS_mS_mmiS_$__internal_trig_reduction_slowpathd,(.L_x_144 - $_Z10runDEagentmmddmPdS_mS_mmiS_$__internal_trig_reduction_slowpathd)
$_Z10runDEagentmmddmPdS_mS_mmiS_$__internal_trig_reduction_slowpathd:
[----:B------:R-:W-:Y:S01]  /*8bb0*/  SHF.R.U32.HI R0, RZ, 0x14, R35 ;  /* 0x00000014ff007819 */ /* 0x000fe20000011623 */
[----:B------:R-:W-:Y:S02]  /*8bc0*/  IMAD.MOV.U32 R34, RZ, RZ, R24 ;  /* 0x000000ffff227224 */ /* 0x000fe400078e0018 */
[----:B------:R-:W-:Y:S01]  /*8bd0*/  IMAD.MOV.U32 R6, RZ, RZ, RZ ;  /* 0x000000ffff067224 */ /* 0x000fe200078e00ff */
[----:B------:R-:W-:-:S04]  /*8be0*/  LOP3.LUT R4, R0, 0x7ff, RZ, 0xc0, !PT ;  /* 0x000007ff00047812 */ /* 0x000fc800078ec0ff */
[----:B------:R-:W-:-:S13]  /*8bf0*/  ISETP.NE.AND P0, PT, R4, 0x7ff, PT ;  /* 0x000007ff0400780c */ /* 0x000fda0003f05270 */
[----:B------:R-:W-:Y:S05]  /*8c00*/  @!P0 BRA `(.L_x_133) ;  /* 0x0000000800488947 */ /* 0x000fea0003800000 */
[----:B------:R-:W-:Y:S01]  /*8c10*/  VIADD R4, R4, 0xfffffc00 ;  /* 0xfffffc0004047836 */ /* 0x000fe20000000000 */
[----:B------:R-:W-:Y:S01]  /*8c20*/  BSSY.RECONVERGENT B2, `(.L_x_134) ;  /* 0x000002f000027945 */ /* 0x000fe20003800200 */
[----:B------:R-:W-:Y:S01]  /*8c30*/  VIADD R24, R1, 0x10 ;  /* 0x0000001001187836 */ /* 0x000fe20000000000 */
[----:B------:R-:W-:Y:S02]  /*8c40*/  CS2R R36, SRZ ;  /* 0x0000000000247805 */ /* 0x000fe4000001ff00 */
[----:B------:R-:W-:Y:S02]  /*8c50*/  SHF.R.U32.HI R3, RZ, 0x6, R4 ;  /* 0x00000006ff037819 */ /* 0x000fe40000011604 */
[----:B------:R-:W-:Y:S02]  /*8c60*/  ISETP.GE.U32.AND P0, PT, R4, 0x80, PT ;  /* 0x000000800400780c */ /* 0x000fe40003f06070 */
[C---:B------:R-:W-:Y:S02]  /*8c70*/  IADD3 R8, PT, PT, -R3.reuse, 0x13, RZ ;  /* 0x0000001303087810 */ /* 0x040fe40007ffe1ff */
[----:B------:R-:W-:-:S02]  /*8c80*/  IADD3 R31, PT, PT, -R3, 0xf, RZ ;  /* 0x0000000f031f7810 */ /* 0x000fc40007ffe1ff */
[----:B------:R-:W-:-:S04]  /*8c90*/  SEL R8, R8, 0x12, P0 ;  /* 0x0000001208087807 */ /* 0x000fc80000000000 */
[----:B------:R-:W-:-:S13]  /*8ca0*/  ISETP.GE.AND P0, PT, R31, R8, PT ;  /* 0x000000081f00720c */ /* 0x000fda0003f06270 */
[----:B------:R-:W-:Y:S05]  /*8cb0*/  @P0 BRA `(.L_x_135) ;  /* 0x0000000000940947 */ /* 0x000fea0003800000 */
[----:B------:R-:W0:Y:S01]  /*8cc0*/  LDC.64 R6, c[0x0][0x358] ;  /* 0x0000d600ff067b82 */ /* 0x000e220000000a00 */
[C---:B------:R-:W-:Y:S01]  /*8cd0*/  SHF.L.U64.HI R27, R34.reuse, 0xb, R35 ;  /* 0x0000000b221b7819 */ /* 0x040fe20000010223 */
[----:B------:R-:W-:Y:S01]  /*8ce0*/  BSSY.RECONVERGENT B3, `(.L_x_136) ;  /* 0x0000021000037945 */ /* 0x000fe20003800200 */
[----:B------:R-:W-:Y:S01]  /*8cf0*/  IMAD.SHL.U32 R25, R34, 0x800, RZ ;  /* 0x0000080022197824 */ /* 0x000fe200078e00ff */
[----:B------:R-:W-:Y:S01]  /*8d00*/  IADD3 R28, PT, PT, RZ, -R3, -R8 ;  /* 0x80000003ff1c7210 */ /* 0x000fe20007ffe808 */
[----:B------:R-:W-:Y:S01]  /*8d10*/  IMAD.MOV.U32 R29, RZ, RZ, RZ ;  /* 0x000000ffff1d7224 */ /* 0x000fe200078e00ff */
[----:B------:R-:W-:Y:S02]  /*8d20*/  CS2R R36, SRZ ;  /* 0x0000000000247805 */ /* 0x000fe4000001ff00 */
[----:B------:R-:W-:-:S07]  /*8d30*/  LOP3.LUT R27, R27, 0x80000000, RZ, 0xfc, !PT ;  /* 0x800000001b1b7812 */ /* 0x000fce00078efcff */
.L_x_137:
[----:B------:R-:W1:Y:S01]  /*8d40*/  LDC.64 R4, c[0x4][0x18] ;  /* 0x01000600ff047b82 */ /* 0x000e620000000a00 */
[----:B0-----:R-:W-:Y:S02]  /*8d50*/  R2UR UR4, R6 ;  /* 0x00000000060472ca */ /* 0x001fe400000e0000 */
[----:B------:R-:W-:Y:S01]  /*8d60*/  R2UR UR5, R7 ;  /* 0x00000000070572ca */ /* 0x000fe200000e0000 */
[----:B-1----:R-:W-:-:S12]  /*8d70*/  IMAD.WIDE R4, R31, 0x8, R4 ;  /* 0x000000081f047825 */ /* 0x002fd800078e0204 */
[----:B------:R-:W2:Y:S01]  /*8d80*/  LDG.E.64.CONSTANT R4, desc[UR4][R4.64] ;  /* 0x0000000404047981 */ /* 0x000ea2000c1e9b00 */
[----:B------:R-:W-:Y:S02]  /*8d90*/  VIADD R28, R28, 0x1 ;  /* 0x000000011c1c7836 */ /* 0x000fe40000000000 */
[----:B------:R-:W-:Y:S02]  /*8da0*/  VIADD R31, R31, 0x1 ;  /* 0x000000011f1f7836 */ /* 0x000fe40000000000 */
[----:B--2---:R-:W-:-:S04]  /*8db0*/  IMAD.WIDE.U32 R36, P2, R4, R25, R36 ;  /* 0x0000001904247225 */ /* 0x004fc80007840024 */
[----:B------:R-:W-:Y:S02]  /*8dc0*/  IMAD R39, R4, R27, RZ ;  /* 0x0000001b04277224 */ /* 0x000fe400078e02ff */
[CC--:B------:R-:W-:Y:S02]  /*8dd0*/  IMAD R30, R5.reuse, R25.reuse, RZ ;  /* 0x00000019051e7224 */ /* 0x0c0fe400078e02ff */
[----:B------:R-:W-:Y:S01]  /*8de0*/  IMAD.HI.U32 R41, R5, R25, RZ ;  /* 0x0000001905297227 */ /* 0x000fe200078e00ff */
[----:B------:R-:W-:-:S03]  /*8df0*/  IADD3 R37, P0, PT, R39, R37, RZ ;  /* 0x0000002527257210 */ /* 0x000fc60007f1e0ff */
[----:B------:R-:W-:Y:S01]  /*8e00*/  IMAD R39, R29, 0x8, R24 ;  /* 0x000000081d277824 */ /* 0x000fe200078e0218 */
[----:B------:R-:W-:Y:S01]  /*8e10*/  IADD3 R37, P1, PT, R30, R37, RZ ;  /* 0x000000251e257210 */ /* 0x000fe20007f3e0ff */
[----:B------:R-:W-:-:S04]  /*8e20*/  IMAD.HI.U32 R30, R4, R27, RZ ;  /* 0x0000001b041e7227 */ /* 0x000fc800078e00ff */
[----:B------:R-:W-:Y:S01]  /*8e30*/  IMAD.X R4, RZ, RZ, R30, P2 ;  /* 0x000000ffff047224 */ /* 0x000fe200010e061e */
[----:B------:R0:W-:Y:S01]  /*8e40*/  STL.64 [R39], R36 ;  /* 0x0000002427007387 */ /* 0x0001e20000100a00 */
[----:B------:R-:W-:-:S03]  /*8e50*/  IMAD.HI.U32 R30, R5, R27, RZ ;  /* 0x0000001b051e7227 */ /* 0x000fc600078e00ff */
[----:B------:R-:W-:Y:S01]  /*8e60*/  IADD3.X R4, P0, PT, R41, R4, RZ, P0, !PT ;  /* 0x0000000429047210 */ /* 0x000fe2000071e4ff */
[----:B------:R-:W-:Y:S02]  /*8e70*/  IMAD R5, R5, R27, RZ ;  /* 0x0000001b05057224 */ /* 0x000fe400078e02ff */
[----:B------:R-:W-:-:S03]  /*8e80*/  VIADD R29, R29, 0x1 ;  /* 0x000000011d1d7836 */ /* 0x000fc60000000000 */
[----:B------:R-:W-:Y:S01]  /*8e90*/  IADD3.X R5, P1, PT, R5, R4, RZ, P1, !PT ;  /* 0x0000000405057210 */ /* 0x000fe20000f3e4ff */
[----:B------:R-:W-:Y:S01]  /*8ea0*/  IMAD.X R4, RZ, RZ, R30, P0 ;  /* 0x000000ffff047224 */ /* 0x000fe200000e061e */
[----:B------:R-:W-:-:S03]  /*8eb0*/  ISETP.NE.AND P0, PT, R28, -0xf, PT ;  /* 0xfffffff11c00780c */ /* 0x000fc60003f05270 */
[----:B0-----:R-:W-:Y:S02]  /*8ec0*/  IMAD.X R37, RZ, RZ, R4, P1 ;  /* 0x000000ffff257224 */ /* 0x001fe400008e0604 */
[----:B------:R-:W-:-:S08]  /*8ed0*/  IMAD.MOV.U32 R36, RZ, RZ, R5 ;  /* 0x000000ffff247224 */ /* 0x000fd000078e0005 */
[----:B------:R-:W-:Y:S05]  /*8ee0*/  @P0 BRA `(.L_x_137) ;  /* 0xfffffffc00940947 */ /* 0x000fea000383ffff */
[----:B------:R-:W-:Y:S05]  /*8ef0*/  BSYNC.RECONVERGENT B3 ;  /* 0x0000000000037941 */ /* 0x000fea0003800200 */
.L_x_136:
[----:B------:R-:W-:-:S07]  /*8f00*/  IMAD.MOV.U32 R31, RZ, RZ, R8 ;  /* 0x000000ffff1f7224 */ /* 0x000fce00078e0008 */
.L_x_135:
[----:B------:R-:W-:Y:S05]  /*8f10*/  BSYNC.RECONVERGENT B2 ;  /* 0x0000000000027941 */ /* 0x000fea0003800200 */
.L_x_134:
[----:B------:R-:W-:Y:S01]  /*8f20*/  LOP3.LUT P0, R41, R0, 0x3f, RZ, 0xc0, !PT ;  /* 0x0000003f00297812 */ /* 0x000fe2000780c0ff */
[----:B------:R-:W-:-:S04]  /*8f30*/  IMAD.IADD R39, R3, 0x1, R31 ;  /* 0x0000000103277824 */ /* 0x000fc800078e021f */
[----:B------:R-:W-:-:S05]  /*8f40*/  IMAD.U32 R39, R39, 0x8, R24 ;  /* 0x0000000827277824 */ /* 0x000fca00078e0018 */
[----:B------:R0:W-:Y:S04]  /*8f50*/  STL.64 [R39+-0x78], R36 ;  /* 0xffff882427007387 */ /* 0x0001e80000100a00 */
[----:B------:R-:W2:Y:S04]  /*8f60*/  @P0 LDL.64 R24, [R1+0x18] ;  /* 0x0000180001180983 */ /* 0x000ea80000100a00 */
[----:B------:R-:W3:Y:S04]  /*8f70*/  LDL.64 R4, [R1+0x20] ;  /* 0x0000200001047983 */ /* 0x000ee80000100a00 */
[----:B------:R-:W4:Y:S01]  /*8f80*/  LDL.64 R6, [R1+0x28] ;  /* 0x0000280001067983 */ /* 0x000f220000100a00 */
[----:B------:R-:W-:Y:S01]  /*8f90*/  @P0 LOP3.LUT R0, R41, 0x3f, RZ, 0x3c, !PT ;  /* 0x0000003f29000812 */ /* 0x000fe200078e3cff */
[----:B------:R-:W-:Y:S01]  /*8fa0*/  BSSY.RECONVERGENT B2, `(.L_x_138) ;  /* 0x0000034000027945 */ /* 0x000fe20003800200 */
[----:B--2---:R-:W-:-:S02]  /*8fb0*/  @P0 SHF.R.U64 R3, R24, 0x1, R25 ;  /* 0x0000000118030819 */ /* 0x004fc40000001219 */
[----:B------:R-:W-:Y:S02]  /*8fc0*/  @P0 SHF.R.U32.HI R25, RZ, 0x1, R25 ;  /* 0x00000001ff190819 */ /* 0x000fe40000011619 */
[CC--:B---3--:R-:W-:Y:S02]  /*8fd0*/  @P0 SHF.L.U32 R24, R4.reuse, R41.reuse, RZ ;  /* 0x0000002904180219 */ /* 0x0c8fe400000006ff */
[----:B------:R-:W-:Y:S02]  /*8fe0*/  @P0 SHF.R.U64 R3, R3, R0, R25 ;  /* 0x0000000003030219 */ /* 0x000fe40000001219 */
[--C-:B------:R-:W-:Y:S02]  /*8ff0*/  @P0 SHF.R.U32.HI R31, RZ, 0x1, R5.reuse ;  /* 0x00000001ff1f0819 */ /* 0x100fe40000011605 */
[C-C-:B------:R-:W-:Y:S02]  /*9000*/  @P0 SHF.R.U64 R29, R4.reuse, 0x1, R5.reuse ;  /* 0x00000001041d0819 */ /* 0x140fe40000001205 */
[----:B------:R-:W-:-:S02]  /*9010*/  @P0 SHF.L.U64.HI R27, R4, R41, R5 ;  /* 0x00000029041b0219 */ /* 0x000fc40000010205 */
[-C--:B------:R-:W-:Y:S02]  /*9020*/  @P0 SHF.R.U32.HI R8, RZ, R0.reuse, R25 ;  /* 0x00000000ff080219 */ /* 0x080fe40000011619 */
[----:B------:R-:W-:Y:S02]  /*9030*/  @P0 LOP3.LUT R4, R24, R3, RZ, 0xfc, !PT ;  /* 0x0000000318040212 */ /* 0x000fe400078efcff */
[-C--:B----4-:R-:W-:Y:S02]  /*9040*/  @P0 SHF.L.U32 R25, R6, R41.reuse, RZ ;  /* 0x0000002906190219 */ /* 0x090fe400000006ff */
[----:B------:R-:W-:Y:S01]  /*9050*/  @P0 SHF.R.U64 R28, R29, R0, R31 ;  /* 0x000000001d1c0219 */ /* 0x000fe2000000121f */
[----:B------:R-:W-:Y:S01]  /*9060*/  IMAD.SHL.U32 R24, R4, 0x4, RZ ;  /* 0x0000000404187824 */ /* 0x000fe200078e00ff */
[----:B------:R-:W-:Y:S02]  /*9070*/  @P0 LOP3.LUT R5, R27, R8, RZ, 0xfc, !PT ;  /* 0x000000081b050212 */ /* 0x000fe400078efcff */
[----:B------:R-:W-:-:S02]  /*9080*/  @P0 SHF.L.U64.HI R3, R6, R41, R7 ;  /* 0x0000002906030219 */ /* 0x000fc40000010207 */
[----:B------:R-:W-:Y:S02]  /*9090*/  @P0 LOP3.LUT R6, R25, R28, RZ, 0xfc, !PT ;  /* 0x0000001c19060212 */ /* 0x000fe400078efcff */
[----:B------:R-:W-:Y:S02]  /*90a0*/  @P0 SHF.R.U32.HI R0, RZ, R0, R31 ;  /* 0x00000000ff000219 */ /* 0x000fe4000001161f */
[----:B------:R-:W-:Y:S02]  /*90b0*/  SHF.L.U64.HI R28, R4, 0x2, R5 ;  /* 0x00000002041c7819 */ /* 0x000fe40000010205 */
[----:B------:R-:W-:Y:S02]  /*90c0*/  @P0 LOP3.LUT R7, R3, R0, RZ, 0xfc, !PT ;  /* 0x0000000003070212 */ /* 0x000fe400078efcff */
[----:B------:R-:W-:Y:S02]  /*90d0*/  SHF.L.W.U32.HI R5, R5, 0x2, R6 ;  /* 0x0000000205057819 */ /* 0x000fe40000010e06 */
[----:B------:R-:W-:-:S02]  /*90e0*/  IADD3 RZ, P0, PT, RZ, -R24, RZ ;  /* 0x80000018ffff7210 */ /* 0x000fc40007f1e0ff */
[----:B------:R-:W-:Y:S02]  /*90f0*/  LOP3.LUT R0, RZ, R28, RZ, 0x33, !PT ;  /* 0x0000001cff007212 */ /* 0x000fe400078e33ff */
[----:B------:R-:W-:Y:S02]  /*9100*/  SHF.L.W.U32.HI R6, R6, 0x2, R7 ;  /* 0x0000000206067819 */ /* 0x000fe40000010e07 */
[----:B------:R-:W-:Y:S02]  /*9110*/  LOP3.LUT R4, RZ, R5, RZ, 0x33, !PT ;  /* 0x00000005ff047212 */ /* 0x000fe400078e33ff */
[----:B------:R-:W-:Y:S02]  /*9120*/  IADD3.X R3, P0, PT, RZ, R0, RZ, P0, !PT ;  /* 0x00000000ff037210 */ /* 0x000fe4000071e4ff */
[----:B------:R-:W-:Y:S02]  /*9130*/  LOP3.LUT R0, RZ, R6, RZ, 0x33, !PT ;  /* 0x00000006ff007212 */ /* 0x000fe400078e33ff */
[----:B------:R-:W-:-:S02]  /*9140*/  IADD3.X R4, P1, PT, RZ, R4, RZ, P0, !PT ;  /* 0x00000004ff047210 */ /* 0x000fc4000073e4ff */
[----:B------:R-:W-:-:S03]  /*9150*/  ISETP.GT.U32.AND P2, PT, R5, -0x1, PT ;  /* 0xffffffff0500780c */ /* 0x000fc60003f44070 */
[----:B------:R-:W-:Y:S01]  /*9160*/  IMAD.X R25, RZ, RZ, R0, P1 ;  /* 0x000000ffff197224 */ /* 0x000fe200008e0600 */
[----:B------:R-:W-:-:S04]  /*9170*/  ISETP.GT.AND.EX P0, PT, R6, -0x1, PT, P2 ;  /* 0xffffffff0600780c */ /* 0x000fc80003f04320 */
[----:B------:R-:W-:Y:S02]  /*9180*/  SEL R27, R6, R25, P0 ;  /* 0x00000019061b7207 */ /* 0x000fe40000000000 */
[----:B------:R-:W-:Y:S02]  /*9190*/  SEL R8, R5, R4, P0 ;  /* 0x0000000405087207 */ /* 0x000fe40000000000 */
[----:B------:R-:W-:Y:S02]  /*91a0*/  ISETP.NE.U32.AND P1, PT, R27, RZ, PT ;  /* 0x000000ff1b00720c */ /* 0x000fe40003f25070 */
[----:B------:R-:W-:Y:S02]  /*91b0*/  SEL R25, R28, R3, P0 ;  /* 0x000000031c197207 */ /* 0x000fe40000000000 */
[----:B------:R-:W-:Y:S01]  /*91c0*/  SEL R4, R8, R27, !P1 ;  /* 0x0000001b08047207 */ /* 0x000fe20004800000 */
[----:B------:R-:W-:-:S05]  /*91d0*/  @!P0 IMAD.MOV R24, RZ, RZ, -R24 ;  /* 0x000000ffff188224 */ /* 0x000fca00078e0a18 */
[----:B------:R-:W1:Y:S02]  /*91e0*/  FLO.U32 R4, R4 ;  /* 0x0000000400047300 */ /* 0x000e6400000e0000 */
[C---:B-1----:R-:W-:Y:S02]  /*91f0*/  IADD3 R5, PT, PT, -R4.reuse, 0x1f, RZ ;  /* 0x0000001f04057810 */ /* 0x042fe40007ffe1ff */
[----:B------:R-:W-:-:S03]  /*9200*/  IADD3 R0, PT, PT, -R4, 0x3f, RZ ;  /* 0x0000003f04007810 */ /* 0x000fc60007ffe1ff */
[----:B------:R-:W-:-:S05]  /*9210*/  @P1 IMAD.MOV R0, RZ, RZ, R5 ;  /* 0x000000ffff001224 */ /* 0x000fca00078e0205 */
[----:B------:R-:W-:-:S13]  /*9220*/  ISETP.NE.AND P1, PT, R0, RZ, PT ;  /* 0x000000ff0000720c */ /* 0x000fda0003f25270 */
[----:B0-----:R-:W-:Y:S05]  /*9230*/  @!P1 BRA `(.L_x_139) ;  /* 0x0000000000289947 */ /* 0x001fea0003800000 */
[----:B------:R-:W-:Y:S02]  /*9240*/  LOP3.LUT R3, R0, 0x3f, RZ, 0xc0, !PT ;  /* 0x0000003f00037812 */ /* 0x000fe400078ec0ff */
[--C-:B------:R-:W-:Y:S02]  /*9250*/  SHF.R.U64 R5, R24, 0x1, R25.reuse ;  /* 0x0000000118057819 */ /* 0x100fe40000001219 */
[----:B------:R-:W-:Y:S02]  /*9260*/  SHF.R.U32.HI R25, RZ, 0x1, R25 ;  /* 0x00000001ff197819 */ /* 0x000fe40000011619 */
[----:B------:R-:W-:Y:S02]  /*9270*/  LOP3.LUT R4, R0, 0x3f, RZ, 0xc, !PT ;  /* 0x0000003f00047812 */ /* 0x000fe400078e0cff */
[CC--:B------:R-:W-:Y:S02]  /*9280*/  SHF.L.U64.HI R27, R8.reuse, R3.reuse, R27 ;  /* 0x00000003081b7219 */ /* 0x0c0fe4000001021b */
[----:B------:R-:W-:-:S02]  /*9290*/  SHF.L.U32 R8, R8, R3, RZ ;  /* 0x0000000308087219 */ /* 0x000fc400000006ff */
[-CC-:B------:R-:W-:Y:S02]  /*92a0*/  SHF.R.U64 R3, R5, R4.reuse, R25.reuse ;  /* 0x0000000405037219 */ /* 0x180fe40000001219 */
[----:B------:R-:W-:Y:S02]  /*92b0*/  SHF.R.U32.HI R4, RZ, R4, R25 ;  /* 0x00000004ff047219 */ /* 0x000fe40000011619 */
[----:B------:R-:W-:Y:S02]  /*92c0*/  LOP3.LUT R8, R8, R3, RZ, 0xfc, !PT ;  /* 0x0000000308087212 */ /* 0x000fe400078efcff */
[----:B------:R-:W-:-:S07]  /*92d0*/  LOP3.LUT R27, R27, R4, RZ, 0xfc, !PT ;  /* 0x000000041b1b7212 */ /* 0x000fce00078efcff */
.L_x_139:
[----:B------:R-:W-:Y:S05]  /*92e0*/  BSYNC.RECONVERGENT B2 ;  /* 0x0000000000027941 */ /* 0x000fea0003800200 */
.L_x_138:
[----:B------:R-:W-:Y:S01]  /*92f0*/  IMAD.WIDE.U32 R24, R8, 0x2168c235, RZ ;  /* 0x2168c23508187825 */ /* 0x000fe200078e00ff */
[----:B------:R-:W-:-:S03]  /*9300*/  SHF.R.U32.HI R7, RZ, 0x1e, R7 ;  /* 0x0000001eff077819 */ /* 0x000fc60000011607 */
[----:B------:R-:W-:Y:S01]  /*9310*/  IMAD.MOV.U32 R4, RZ, RZ, R25 ;  /* 0x000000ffff047224 */ /* 0x000fe200078e0019 */
[----:B------:R-:W-:Y:S01]  /*9320*/  IADD3 RZ, P1, PT, R24, R24, RZ ;  /* 0x0000001818ff7210 */ /* 0x000fe20007f3e0ff */
[----:B------:R-:W-:Y:S01]  /*9330*/  IMAD.MOV.U32 R5, RZ, RZ, RZ ;  /* 0x000000ffff057224 */ /* 0x000fe200078e00ff */
[----:B------:R-:W-:Y:S01]  /*9340*/  LEA.HI R6, R6, R7, RZ, 0x1 ;  /* 0x0000000706067211 */ /* 0x000fe200078f08ff */
[----:B------:R-:W-:-:S04]  /*9350*/  IMAD.HI.U32 R3, R27, -0x36f0255e, RZ ;  /* 0xc90fdaa21b037827 */ /* 0x000fc800078e00ff */
[----:B------:R-:W-:-:S04]  /*9360*/  IMAD.WIDE.U32 R4, R8, -0x36f0255e, R4 ;  /* 0xc90fdaa208047825 */ /* 0x000fc800078e0004 */
[----:B------:R-:W-:-:S04]  /*9370*/  IMAD.WIDE.U32 R4, P2, R27, 0x2168c235, R4 ;  /* 0x2168c2351b047825 */ /* 0x000fc80007840004 */
[----:B------:R-:W-:Y:S01]  /*9380*/  IMAD R27, R27, -0x36f0255e, RZ ;  /* 0xc90fdaa21b1b7824 */ /* 0x000fe200078e02ff */
[----:B------:R-:W-:Y:S01]  /*9390*/  IADD3.X RZ, P1, PT, R4, R4, RZ, P1, !PT ;  /* 0x0000000404ff7210 */ /* 0x000fe20000f3e4ff */
[----:B------:R-:W-:-:S03]  /*93a0*/  IMAD.X R3, RZ, RZ, R3, P2 ;  /* 0x000000ffff037224 */ /* 0x000fc600010e0603 */
[----:B------:R-:W-:-:S04]  /*93b0*/  IADD3 R5, P2, PT, R27, R5, RZ ;  /* 0x000000051b057210 */ /* 0x000fc80007f5e0ff */
[C---:B------:R-:W-:Y:S01]  /*93c0*/  ISETP.GT.U32.AND P3, PT, R5.reuse, RZ, PT ;  /* 0x000000ff0500720c */ /* 0x040fe20003f64070 */
[----:B------:R-:W-:Y:S01]  /*93d0*/  IMAD.X R3, RZ, RZ, R3, P2 ;  /* 0x000000ffff037224 */ /* 0x000fe200010e0603 */
[----:B------:R-:W-:-:S04]  /*93e0*/  IADD3.X R4, P2, PT, R5, R5, RZ, P1, !PT ;  /* 0x0000000505047210 */ /* 0x000fc80000f5e4ff */
[C---:B------:R-:W-:Y:S01]  /*93f0*/  ISETP.GT.AND.EX P1, PT, R3.reuse, RZ, PT, P3 ;  /* 0x000000ff0300720c */ /* 0x040fe20003f24330 */
[----:B------:R-:W-:-:S03]  /*9400*/  IMAD.X R8, R3, 0x1, R3, P2 ;  /* 0x0000000103087824 */ /* 0x000fc600010e0603 */
[----:B------:R-:W-:Y:S02]  /*9410*/  SEL R4, R4, R5, P1 ;  /* 0x0000000504047207 */ /* 0x000fe40000800000 */
[----:B------:R-:W-:Y:S02]  /*9420*/  SEL R8, R8, R3, P1 ;  /* 0x0000000308087207 */ /* 0x000fe40000800000 */
[----:B------:R-:W-:Y:S02]  /*9430*/  IADD3 R3, P2, PT, R4, 0x1, RZ ;  /* 0x0000000104037810 */ /* 0x000fe40007f5e0ff */
[----:B------:R-:W-:Y:S02]  /*9440*/  SEL R5, RZ, 0xffffffff, !P1 ;  /* 0xffffffffff057807 */ /* 0x000fe40004800000 */
[----:B------:R-:W-:Y:S01]  /*9450*/  LOP3.LUT P1, R35, R35, 0x80000000, RZ, 0xc0, !PT ;  /* 0x8000000023237812 */ /* 0x000fe2000782c0ff */
[----:B------:R-:W-:Y:S02]  /*9460*/  IMAD.X R4, RZ, RZ, R8, P2 ;  /* 0x000000ffff047224 */ /* 0x000fe400010e0608 */
[----:B------:R-:W-:Y:S01]  /*9470*/  IMAD.IADD R0, R5, 0x1, -R0 ;  /* 0x0000000105007824 */ /* 0x000fe200078e0a00 */
[----:B------:R-:W-:-:S02]  /*9480*/  @!P0 LOP3.LUT R35, R35, 0x80000000, RZ, 0x3c, !PT ;  /* 0x8000000023238812 */ /* 0x000fc400078e3cff */
[----:B------:R-:W-:Y:S01]  /*9490*/  SHF.R.U64 R3, R3, 0xa, R4 ;  /* 0x0000000a03037819 */ /* 0x000fe20000001204 */
[----:B------:R-:W-:-:S03]  /*94a0*/  IMAD.SHL.U32 R0, R0, 0x100000, RZ ;  /* 0x0010000000007824 */ /* 0x000fc600078e00ff */
[----:B------:R-:W-:-:S03]  /*94b0*/  IADD3 R3, P2, PT, R3, 0x1, RZ ;  /* 0x0000000103037810 */ /* 0x000fc60007f5e0ff */
[----:B------:R-:W-:Y:S01]  /*94c0*/  @P1 IMAD.MOV R6, RZ, RZ, -R6 ;  /* 0x000000ffff061224 */ /* 0x000fe200078e0a06 */
[----:B------:R-:W-:-:S04]  /*94d0*/  LEA.HI.X R4, R4, RZ, RZ, 0x16, P2 ;  /* 0x000000ff04047211 */ /* 0x000fc800010fb4ff */
[--C-:B------:R-:W-:Y:S02]  /*94e0*/  SHF.R.U64 R3, R3, 0x1, R4.reuse ;  /* 0x0000000103037819 */ /* 0x100fe40000001204 */
[----:B------:R-:W-:Y:S02]  /*94f0*/  SHF.R.U32.HI R5, RZ, 0x1, R4 ;  /* 0x00000001ff057819 */ /* 0x000fe40000011604 */
[----:B------:R-:W-:-:S04]  /*9500*/  IADD3 R34, P2, P3, RZ, RZ, R3 ;  /* 0x000000ffff227210 */ /* 0x000fc80007b5e003 */
[----:B------:R-:W-:-:S04]  /*9510*/  IADD3.X R0, PT, PT, R0, 0x3fe00000, R5, P2, P3 ;  /* 0x3fe0000000007810 */ /* 0x000fc800017e6405 */
[----:B------:R-:W-:-:S07]  /*9520*/  LOP3.LUT R35, R0, R35, RZ, 0xfc, !PT ;  /* 0x0000002300237212 */ /* 0x000fce00078efcff */
.L_x_133:
[----:B------:R-:W-:Y:S02]  /*9530*/  IMAD.MOV.U32 R27, RZ, RZ, 0x0 ;  /* 0x00000000ff1b7424 */ /* 0x000fe400078e00ff */
[----:B------:R-:W-:Y:S02]  /*9540*/  IMAD.MOV.U32 R0, RZ, RZ, R6 ;  /* 0x000000ffff007224 */ /* 0x000fe400078e0006 */
[----:B------:R-:W-:Y:S05]  /*9550*/  RET.REL.NODEC R26 `(_Z10runDEagentmmddmPdS_mS_mmiS_) ;  /* 0xffffff681aa87950 */ /* 0x000fea0003c3ffff */
.L_x_140:
[----:B------:R-:W-:-:S00]  /*9560*/  BRA `(.L_x_140) ;  /* 0xfffffffc00fc7947 */ /* 0x000fc0000383ffff */
[----:B------:R-:W-:-:S00]  /*9570*/  NOP ;  /* 0x0000000000007918 */ /* 0x000fc00000000000 */
        /* <DEDUP_REMOVED lines=8> */
.L_x_144:


//--------------------- .nv.global.init           --------------------------
	.section	.nv.global.init,"aw",@progbits
	.align	16
.nv.global.init:
	.type		__cudart_sin_cos_coeffs,@object
	.size		__cudart_sin_cos_coeffs,(__cudart_i2opi_d - __cudart_sin_cos_coeffs)
__cudart_sin_cos_coeffs:
        /*0000*/ 	.byte	0x46, 0xd2, 0xb0, 0x2c, 0xf1, 0xe5, 0x5a, 0xbe, 0x92, 0xe3, 0xac, 0x69, 0xe3, 0x1d, 0xc7, 0x3e
        /*0010*/ 	.byte	0xa1, 0x62, 0xdb, 0x19, 0xa0, 0x01, 0x2a, 0xbf, 0x18, 0x08, 0x11, 0x11, 0x11, 0x11, 0x81, 0x3f
        /*0020*/ 	.byte	0x54, 0x55, 0x55, 0x55, 0x55, 0x55, 0xc5, 0xbf, 0x00, 0x00, 0x00, 0x00, 0x00, 0x00, 0x00, 0x00
        /*0030*/ 	.byte	0x00, 0x00, 0x00, 0x00, 0x00, 0x00, 0x00, 0x00, 0x64, 0x81, 0xfd, 0x20, 0x83, 0xff, 0xa8, 0xbd
        /*0040*/ 	.byte	0x28, 0x85, 0xef, 0xc1, 0xa7, 0xee, 0x21, 0x3e, 0xd9, 0xe6, 0x06, 0x8e, 0x4f, 0x7e, 0x92, 0xbe
        /*0050*/ 	.byte	0xe9, 0xbc, 0xdd, 0x19, 0xa0, 0x01, 0xfa, 0x3e, 0x47, 0x5d, 0xc1, 0x16, 0x6c, 0xc1, 0x56, 0xbf
        /*0060*/ 	.byte	0x51, 0x55, 0x55, 0x55, 0x55, 0x55, 0xa5, 0x3f, 0x00, 0x00, 0x00, 0x00, 0x00, 0x00, 0xe0, 0xbf
        /*0070*/ 	.byte	0x00, 0x00, 0x00, 0x00, 0x00, 0x00, 0xf0, 0x3f, 0x00, 0x00, 0x00, 0x00, 0x00, 0x00, 0x00, 0x00
	.type		__cudart_i2opi_d,@object
	.size		__cudart_i2opi_d,($str - __cudart_i2opi_d)
__cudart_i2opi_d:
        /* <DEDUP_REMOVED lines=9> */
	.type		$str,@object
	.size		$str,(.L_0 - $str)
$str:
        /*0110*/ 	.byte	0x25, 0x6c, 0x75, 0x2f, 0x25, 0x6c, 0x75, 0x0a, 0x00
.L_0:


//--------------------- .nv.shared._Z10runDEagentmmddmPdS_mS_mmiS_ --------------------------
	.section	.nv.shared._Z10runDEagentmmddmPdS_mS_mmiS_,"aw",@nobits
	.sectionflags	@""
	.align	16
	.zero		1024


//--------------------- .nv.shared.reserved.0     --------------------------
	.section	.nv.shared.reserved.0,"aw",@nobits
	.weak		__nv_reservedSMEM_offset_0_alias
	.size		__nv_reservedSMEM_offset_0_alias, 0, 64
	.other		__nv_reservedSMEM_offset_0_alias,@"STO_CUDA_RESERVED_SHARED STV_DEFAULT"
__nv_reservedSMEM_offset_0_alias:
	.zero		0
	.zero		64


//--------------------- .nv.constant0._Z10runDEagentmmddmPdS_mS_mmiS_ --------------------------
	.section	.nv.constant0._Z10runDEagentmmddmPdS_mS_mmiS_,"a",@progbits
	.sectionflags	@""
	.align	4
.nv.constant0._Z10runDEagentmmddmPdS_mS_mmiS_:
	.zero		1000


//--------------------- SYMBOLS --------------------------

	.type		.nv.reservedSmem.offset0,@object
	.size		.nv.reservedSmem.offset0,0x4
	.type		.nv.reservedSmem.cap,@object
	.size		.nv.reservedSmem.cap,0x4
	.type		vprintf,@function
	.type		malloc,@function
